	.target	sm_90a

	.elftype	@"ET_EXEC"


//--------------------- .note.nv.tkinfo           --------------------------
	.section	.note.nv.tkinfo,"",@"SHT_NOTE"
	.sectionflags	@"SHF_NOTE_NV_TKINFO"
	.tkinfo
        /*0018*/ 	.word	0x00000002
        /*0030*/ 	.string	""
        /*0030*/ 	.string	"ptxas"
        /*0030*/ 	.string	"Cuda compilation tools, release 13.0, V13.0.88"
        /*0030*/ 	.string	"Build cuda_13.0.r13.0/compiler.36424714_0"
        /*0030*/ 	.string	"-arch sm_90a -m 64 "



//--------------------- .note.nv.cuinfo           --------------------------
	.section	.note.nv.cuinfo,"",@"SHT_NOTE"
	.sectionflags	@"SHF_NOTE_NV_CUINFO"
        /*0018*/ 	.short	0x0002
        /*001a*/ 	.short	0x005a
        /*001c*/ 	.short	0x0082
	.zero		2


//--------------------- .nv.info                  --------------------------
	.section	.nv.info,"",@"SHT_CUDA_INFO"
	.align	4


	//----- nvinfo : EIATTR_REGCOUNT
	.align		4
        /*0000*/ 	.byte	0x04, 0x2f
        /*0002*/ 	.short	(.L_12 - .L_11)
	.align		4
.L_11:
        /*0004*/ 	.word	index@(_ZN7cutlass13device_kernelINS_4conv6kernel13ConvUniversalINS1_16ConvProblemShapeILNS1_8OperatorE0ELi3EEENS1_10collective14CollectiveConvINS1_46MainloopSm90TmaGmmaWarpSpecializedImplicitGemmILS5_0ELi4ELi3EN4cute5tupleIJNSA_1CILi2EEENSC_ILi1EEESE_EEENS1_36KernelImplicitTmaWarpSpecializedSm90ELi1EEENSB_IJNSC_ILi64EEENSC_ILi128EEENSB_IJSI_EEEEEENS_10tfloat32_tESM_NSA_8TiledMMAINSA_8MMA_AtomIJNSA_4SM904GMMA30MMA_64x128x8_F32TF32TF32_SS_TNILNSQ_7ScaleInE1ELSS_1EEEEEENSA_6LayoutINSB_IJSE_SE_SE_EEENSB_IJNSC_ILi0EEESX_SX_EEEEENSB_IJNSA_10UnderscoreES10_S10_EEEEENS7_6detail26Sm90ImplicitGemmTileTraitsINSA_20SM90_TMA_LOAD_IM2COLENSA_14ComposedLayoutINSA_7SwizzleILi3ELi4ELi3EEENSA_18smem_ptr_flag_bitsILi32EEENSV_INSB_IJNSB_IJNSC_ILi8EEES1B_EEENSB_IJNSC_ILi32EEESD_EEENSB_IJSE_NSC_ILi4EEEEEEEEENSB_IJNSB_IJS1D_NSC_ILi512EEEEEENSB_IJSE_NSC_ILi256EEEEEENSB_IJSX_NSC_ILi4096EEEEEEEEEEEEEvEENS14_INSA_23SM90_TMA_LOAD_MULTICASTENS16_IS18_S1A_NSV_INSB_IJNSB_IJS1B_NSC_ILi16EEEEEES1E_S1G_EEENSB_IJS1J_S1L_NSB_IJSX_NSC_ILi8192EEEEEEEEEEEEEvEEEENS_8epilogue10collective6detail29Sm90TmaWarpSpecializedAdapterINS24_15DefaultEpilogueISM_NSB_IJNSB_IJllllEEESE_SX_EEES29_NS23_6thread17LinearCombinationISM_Li1EffLNS2A_9ScaleType4KindE0ELNS_15FloatRoundStyleE2ESM_EENS_4gemm15EpilogueDefaultEEEEEvvEEEEvNT_6ParamsE)
        /*0008*/ 	.word	0x0000005a


	//----- nvinfo : EIATTR_FRAME_SIZE
	.align		4
.L_12:
        /*000c*/ 	.byte	0x04, 0x11
        /*000e*/ 	.short	(.L_14 - .L_13)
	.align		4
.L_13:
        /*0010*/ 	.word	index@(_ZN7cutlass13device_kernelINS_4conv6kernel13ConvUniversalINS1_16ConvProblemShapeILNS1_8OperatorE0ELi3EEENS1_10collective14CollectiveConvINS1_46MainloopSm90TmaGmmaWarpSpecializedImplicitGemmILS5_0ELi4ELi3EN4cute5tupleIJNSA_1CILi2EEENSC_ILi1EEESE_EEENS1_36KernelImplicitTmaWarpSpecializedSm90ELi1EEENSB_IJNSC_ILi64EEENSC_ILi128EEENSB_IJSI_EEEEEENS_10tfloat32_tESM_NSA_8TiledMMAINSA_8MMA_AtomIJNSA_4SM904GMMA30MMA_64x128x8_F32TF32TF32_SS_TNILNSQ_7ScaleInE1ELSS_1EEEEEENSA_6LayoutINSB_IJSE_SE_SE_EEENSB_IJNSC_ILi0EEESX_SX_EEEEENSB_IJNSA_10UnderscoreES10_S10_EEEEENS7_6detail26Sm90ImplicitGemmTileTraitsINSA_20SM90_TMA_LOAD_IM2COLENSA_14ComposedLayoutINSA_7SwizzleILi3ELi4ELi3EEENSA_18smem_ptr_flag_bitsILi32EEENSV_INSB_IJNSB_IJNSC_ILi8EEES1B_EEENSB_IJNSC_ILi32EEESD_EEENSB_IJSE_NSC_ILi4EEEEEEEEENSB_IJNSB_IJS1D_NSC_ILi512EEEEEENSB_IJSE_NSC_ILi256EEEEEENSB_IJSX_NSC_ILi4096EEEEEEEEEEEEEvEENS14_INSA_23SM90_TMA_LOAD_MULTICASTENS16_IS18_S1A_NSV_INSB_IJNSB_IJS1B_NSC_ILi16EEEEEES1E_S1G_EEENSB_IJS1J_S1L_NSB_IJSX_NSC_ILi8192EEEEEEEEEEEEEvEEEENS_8epilogue10collective6detail29Sm90TmaWarpSpecializedAdapterINS24_15DefaultEpilogueISM_NSB_IJNSB_IJllllEEESE_SX_EEES29_NS23_6thread17LinearCombinationISM_Li1EffLNS2A_9ScaleType4KindE0ELNS_15FloatRoundStyleE2ESM_EENS_4gemm15EpilogueDefaultEEEEEvvEEEEvNT_6ParamsE)
        /*0014*/ 	.word	0x00000000


	//----- nvinfo : EIATTR_MIN_STACK_SIZE
	.align		4
.L_14:
        /*0018*/ 	.byte	0x04, 0x12
        /*001a*/ 	.short	(.L_16 - .L_15)
	.align		4
.L_15:
        /*001c*/ 	.word	index@(_ZN7cutlass13device_kernelINS_4conv6kernel13ConvUniversalINS1_16ConvProblemShapeILNS1_8OperatorE0ELi3EEENS1_10collective14CollectiveConvINS1_46MainloopSm90TmaGmmaWarpSpecializedImplicitGemmILS5_0ELi4ELi3EN4cute5tupleIJNSA_1CILi2EEENSC_ILi1EEESE_EEENS1_36KernelImplicitTmaWarpSpecializedSm90ELi1EEENSB_IJNSC_ILi64EEENSC_ILi128EEENSB_IJSI_EEEEEENS_10tfloat32_tESM_NSA_8TiledMMAINSA_8MMA_AtomIJNSA_4SM904GMMA30MMA_64x128x8_F32TF32TF32_SS_TNILNSQ_7ScaleInE1ELSS_1EEEEEENSA_6LayoutINSB_IJSE_SE_SE_EEENSB_IJNSC_ILi0EEESX_SX_EEEEENSB_IJNSA_10UnderscoreES10_S10_EEEEENS7_6detail26Sm90ImplicitGemmTileTraitsINSA_20SM90_TMA_LOAD_IM2COLENSA_14ComposedLayoutINSA_7SwizzleILi3ELi4ELi3EEENSA_18smem_ptr_flag_bitsILi32EEENSV_INSB_IJNSB_IJNSC_ILi8EEES1B_EEENSB_IJNSC_ILi32EEESD_EEENSB_IJSE_NSC_ILi4EEEEEEEEENSB_IJNSB_IJS1D_NSC_ILi512EEEEEENSB_IJSE_NSC_ILi256EEEEEENSB_IJSX_NSC_ILi4096EEEEEEEEEEEEEvEENS14_INSA_23SM90_TMA_LOAD_MULTICASTENS16_IS18_S1A_NSV_INSB_IJNSB_IJS1B_NSC_ILi16EEEEEES1E_S1G_EEENSB_IJS1J_S1L_NSB_IJSX_NSC_ILi8192EEEEEEEEEEEEEvEEEENS_8epilogue10collective6detail29Sm90TmaWarpSpecializedAdapterINS24_15DefaultEpilogueISM_NSB_IJNSB_IJllllEEESE_SX_EEES29_NS23_6thread17LinearCombinationISM_Li1EffLNS2A_9ScaleType4KindE0ELNS_15FloatRoundStyleE2ESM_EENS_4gemm15EpilogueDefaultEEEEEvvEEEEvNT_6ParamsE)
        /*0020*/ 	.word	0x00000000
.L_16:


//--------------------- .nv.compat                --------------------------
	.section	.nv.compat,"",@"SHT_CUDA_COMPAT_INFO"
	.align	4
        /*0000*/ 	.byte	0x02, 0x09, 0x01, 0x00, 0x02, 0x02, 0x04, 0x00, 0x02, 0x05, 0x05, 0x00, 0x03, 0x07, 0x01, 0x01
        /*0010*/ 	.byte	0x02, 0x03, 0x01, 0x00, 0x02, 0x06, 0x01, 0x00, 0x04, 0x0b, 0x08, 0x00, 0x00, 0x00, 0x00, 0x00
        /*0020*/ 	.byte	0x00, 0x00, 0x00, 0x00


//--------------------- .nv.info._ZN7cutlass13device_kernelINS_4conv6kernel13ConvUniversalINS1_16ConvProblemShapeILNS1_8OperatorE0ELi3EEENS1_10collective14CollectiveConvINS1_46MainloopSm90TmaGmmaWarpSpecializedImplicitGemmILS5_0ELi4ELi3EN4cute5tupleIJNSA_1CILi2EEENSC_ILi1EEESE_EEENS1_36KernelImplicitTmaWarpSpecializedSm90ELi1EEENSB_IJNSC_ILi64EEENSC_ILi128EEENSB_IJSI_EEEEEENS_10tfloat32_tESM_NSA_8TiledMMAINSA_8MMA_AtomIJNSA_4SM904GMMA30MMA_64x128x8_F32TF32TF32_SS_TNILNSQ_7ScaleInE1ELSS_1EEEEEENSA_6LayoutINSB_IJSE_SE_SE_EEENSB_IJNSC_ILi0EEESX_SX_EEEEENSB_IJNSA_10UnderscoreES10_S10_EEEEENS7_6detail26Sm90ImplicitGemmTileTraitsINSA_20SM90_TMA_LOAD_IM2COLENSA_14ComposedLayoutINSA_7SwizzleILi3ELi4ELi3EEENSA_18smem_ptr_flag_bitsILi32EEENSV_INSB_IJNSB_IJNSC_ILi8EEES1B_EEENSB_IJNSC_ILi32EEESD_EEENSB_IJSE_NSC_ILi4EEEEEEEEENSB_IJNSB_IJS1D_NSC_ILi512EEEEEENSB_IJSE_NSC_ILi256EEEEEENSB_IJSX_NSC_ILi4096EEEEEEEEEEEEEvEENS14_INSA_23SM90_TMA_LOAD_MULTICASTENS16_IS18_S1A_NSV_INSB_IJNSB_IJS1B_NSC_ILi16EEEEEES1E_S1G_EEENSB_IJS1J_S1L_NSB_IJSX_NSC_ILi8192EEEEEEEEEEEEEvEEEENS_8epilogue10collective6detail29Sm90TmaWarpSpecializedAdapterINS24_15DefaultEpilogueISM_NSB_IJNSB_IJllllEEESE_SX_EEES29_NS23_6thread17LinearCombinationISM_Li1EffLNS2A_9ScaleType4KindE0ELNS_15FloatRoundStyleE2ESM_EENS_4gemm15EpilogueDefaultEEEEEvvEEEEvNT_6ParamsE --------------------------
	.section	.nv.info._ZN7cutlass13device_kernelINS_4conv6kernel13ConvUniversalINS1_16ConvProblemShapeILNS1_8OperatorE0ELi3EEENS1_10collective14CollectiveConvINS1_46MainloopSm90TmaGmmaWarpSpecializedImplicitGemmILS5_0ELi4ELi3EN4cute5tupleIJNSA_1CILi2EEENSC_ILi1EEESE_EEENS1_36KernelImplicitTmaWarpSpecializedSm90ELi1EEENSB_IJNSC_ILi64EEENSC_ILi128EEENSB_IJSI_EEEEEENS_10tfloat32_tESM_NSA_8TiledMMAINSA_8MMA_AtomIJNSA_4SM904GMMA30MMA_64x128x8_F32TF32TF32_SS_TNILNSQ_7ScaleInE1ELSS_1EEEEEENSA_6LayoutINSB_IJSE_SE_SE_EEENSB_IJNSC_ILi0EEESX_SX_EEEEENSB_IJNSA_10UnderscoreES10_S10_EEEEENS7_6detail26Sm90ImplicitGemmTileTraitsINSA_20SM90_TMA_LOAD_IM2COLENSA_14ComposedLayoutINSA_7SwizzleILi3ELi4ELi3EEENSA_18smem_ptr_flag_bitsILi32EEENSV_INSB_IJNSB_IJNSC_ILi8EEES1B_EEENSB_IJNSC_ILi32EEESD_EEENSB_IJSE_NSC_ILi4EEEEEEEEENSB_IJNSB_IJS1D_NSC_ILi512EEEEEENSB_IJSE_NSC_ILi256EEEEEENSB_IJSX_NSC_ILi4096EEEEEEEEEEEEEvEENS14_INSA_23SM90_TMA_LOAD_MULTICASTENS16_IS18_S1A_NSV_INSB_IJNSB_IJS1B_NSC_ILi16EEEEEES1E_S1G_EEENSB_IJS1J_S1L_NSB_IJSX_NSC_ILi8192EEEEEEEEEEEEEvEEEENS_8epilogue10collective6detail29Sm90TmaWarpSpecializedAdapterINS24_15DefaultEpilogueISM_NSB_IJNSB_IJllllEEESE_SX_EEES29_NS23_6thread17LinearCombinationISM_Li1EffLNS2A_9ScaleType4KindE0ELNS_15FloatRoundStyleE2ESM_EENS_4gemm15EpilogueDefaultEEEEEvvEEEEvNT_6ParamsE,"",@"SHT_CUDA_INFO"
	.sectionflags	@""
	.align	4


	//----- nvinfo : EIATTR_CUDA_API_VERSION
	.align		4
        /*0000*/ 	.byte	0x04, 0x37
        /*0002*/ 	.short	(.L_18 - .L_17)
.L_17:
        /*0004*/ 	.word	0x00000082


	//----- nvinfo : EIATTR_KPARAM_INFO
	.align		4
.L_18:
        /*0008*/ 	.byte	0x04, 0x17
        /*000a*/ 	.short	(.L_20 - .L_19)
.L_19:
        /*000c*/ 	.word	0x00000000
        /*0010*/ 	.short	0x0000
        /*0012*/ 	.short	0x0070
        /*0014*/ 	.byte	0x00, 0xf0, 0x01, 0x10


	//----- nvinfo : EIATTR_SPARSE_MMA_MASK
	.align		4
.L_20:
        /*0018*/ 	.byte	0x03, 0x50
        /*001a*/ 	.short	0x0000


	//----- nvinfo : EIATTR_MAXREG_COUNT
	.align		4
        /*001c*/ 	.byte	0x03, 0x1b
        /*001e*/ 	.short	0x00ff


	//----- nvinfo : EIATTR_NUM_BARRIERS
	.align		4
        /*0020*/ 	.byte	0x02, 0x4c
        /*0022*/ 	.byte	0x01
	.zero		1


	//----- nvinfo : EIATTR_MERCURY_ISA_VERSION
	.align		4
        /*0024*/ 	.byte	0x03, 0x5f
        /*0026*/ 	.short	0x0101


	//----- nvinfo : EIATTR_COOP_GROUP_MASK_REGIDS
	.align		4
        /*0028*/ 	.byte	0x04, 0x29
        /*002a*/ 	.short	(.L_22 - .L_21)


	//   ....[0]....
.L_21:
        /*002c*/ 	.word	0xffffffff


	//   ....[1]....
        /*0030*/ 	.word	0xffffffff


	//   ....[2]....
        /*0034*/ 	.word	0xffffffff


	//   ....[3]....
        /*0038*/ 	.word	0xffffffff


	//----- nvinfo : EIATTR_COOP_GROUP_INSTR_OFFSETS
	.align		4
.L_22:
        /*003c*/ 	.byte	0x04, 0x28
        /*003e*/ 	.short	(.L_24 - .L_23)


	//   ....[0]....
.L_23:
        /*0040*/ 	.word	0x00000070


	//   ....[1]....
        /*0044*/ 	.word	0x00000080


	//   ....[2]....
        /*0048*/ 	.word	0x00000140


	//   ....[3]....
        /*004c*/ 	.word	0x000006a0


	//----- nvinfo : EIATTR_MBARRIER_INSTR_OFFSETS
	.align		4
.L_24:
        /*0050*/ 	.byte	0x04, 0x39
        /*0052*/ 	.short	(.L_26 - .L_25)


	//   ....[0]....
.L_25:
        /*0054*/ 	.word	0x000002f0
        /*0058*/ 	.word	0x000000ff
        /*005c*/ 	.word	0x00030000
        /*0060*/ 	.short	0x0100
        /*0062*/ 	.byte	0x08
	.zero		1


	//   ....[1]....
        /*0064*/ 	.word	0x00000300
        /*0068*/ 	.word	0x000000ff
        /*006c*/ 	.word	0x00030020
        /*0070*/ 	.short	0x0100
        /*0072*/ 	.byte	0x08
	.zero		1


	//   ....[2]....
        /*0074*/ 	.word	0x00000310
        /*0078*/ 	.word	0x000000ff
        /*007c*/ 	.word	0x00030008
        /*0080*/ 	.short	0x0100
        /*0082*/ 	.byte	0x08
	.zero		1


	//   ....[3]....
        /*0084*/ 	.word	0x00000320
        /*0088*/ 	.word	0x000000ff
        /*008c*/ 	.word	0x00030028
        /*0090*/ 	.short	0x0100
        /*0092*/ 	.byte	0x08
	.zero		1


	//   ....[4]....
        /*0094*/ 	.word	0x00000330
        /*0098*/ 	.word	0x000000ff
        /*009c*/ 	.word	0x00030010
        /*00a0*/ 	.short	0x0100
        /*00a2*/ 	.byte	0x08
	.zero		1


	//   ....[5]....
        /*00a4*/ 	.word	0x00000340
        /*00a8*/ 	.word	0x000000ff
        /*00ac*/ 	.word	0x00030030
        /*00b0*/ 	.short	0x0100
        /*00b2*/ 	.byte	0x08
	.zero		1


	//   ....[6]....
        /*00b4*/ 	.word	0x00000350
        /*00b8*/ 	.word	0x000000ff
        /*00bc*/ 	.word	0x00030018
        /*00c0*/ 	.short	0x0100
        /*00c2*/ 	.byte	0x08
	.zero		1


	//   ....[7]....
        /*00c4*/ 	.word	0x00000360
        /*00c8*/ 	.word	0x000000ff
        /*00cc*/ 	.word	0x00030038
        /*00d0*/ 	.short	0x0100
        /*00d2*/ 	.byte	0x08
	.zero		1


	//   ....[8]....
        /*00d4*/ 	.word	0x00000d20
        /*00d8*/ 	.word	0x00000008
        /*00dc*/ 	.word	0x00030000
        /*00e0*/ 	.short	0x010a
        /*00e2*/ 	.byte	0x3f
	.zero		1


	//   ....[9]....
        /*00e4*/ 	.word	0x00001200
        /*00e8*/ 	.word	0x0000000a
        /*00ec*/ 	.word	0x00030000
        /*00f0*/ 	.short	0x010a
        /*00f2*/ 	.byte	0x3f
	.zero		1


	//   ....[10]....
        /*00f4*/ 	.word	0x00001560
        /*00f8*/ 	.word	0x00000009
        /*00fc*/ 	.word	0x00000000
        /*0100*/ 	.short	0x0101
        /*0102*/ 	.byte	0x3f
	.zero		1


	//   ....[11]....
        /*0104*/ 	.word	0x00001740
        /*0108*/ 	.word	0x00000007
        /*010c*/ 	.word	0x00000000
        /*0110*/ 	.short	0x0101
        /*0112*/ 	.byte	0x3f
	.zero		1


	//   ....[12]....
        /*0114*/ 	.word	0x00005c30
        /*0118*/ 	.word	0x00000005
        /*011c*/ 	.word	0x00030020
        /*0120*/ 	.short	0x010a
        /*0122*/ 	.byte	0x3f
	.zero		1


	//   ....[13]....
        /*0124*/ 	.word	0x00008dd0
        /*0128*/ 	.word	0x00000003
        /*012c*/ 	.word	0x00000000
        /*0130*/ 	.short	0x010a
        /*0132*/ 	.byte	0x3f
	.zero		1


	//   ....[14]....
        /*0134*/ 	.word	0x00008e80
        /*0138*/ 	.word	0x00000002
        /*013c*/ 	.word	0x00000000
        /*0140*/ 	.short	0x010a
        /*0142*/ 	.byte	0x3f
	.zero		1


	//   ....[15]....
        /*0144*/ 	.word	0x00008f30
        /*0148*/ 	.word	0x00000002
        /*014c*/ 	.word	0x00000000
        /*0150*/ 	.short	0x010a
        /*0152*/ 	.byte	0x3f
	.zero		1


	//   ....[16]....
        /*0154*/ 	.word	0x00008fe0
        /*0158*/ 	.word	0x00000003
        /*015c*/ 	.word	0x00000000
        /*0160*/ 	.short	0x010a
        /*0162*/ 	.byte	0x3f
	.zero		1


	//----- nvinfo : EIATTR_NUM_MBARRIERS
	.align		4
.L_26:
        /*0164*/ 	.byte	0x03, 0x38
        /*0166*/ 	.short	0x0008


	//----- nvinfo : EIATTR_EXIT_INSTR_OFFSETS
	.align		4
        /*0168*/ 	.byte	0x04, 0x1c
        /*016a*/ 	.short	(.L_28 - .L_27)


	//   ....[0]....
.L_27:
        /*016c*/ 	.word	0x00000a50


	//   ....[1]....
        /*0170*/ 	.word	0x000018a0


	//   ....[2]....
        /*0174*/ 	.word	0x00004540


	//   ....[3]....
        /*0178*/ 	.word	0x00004570


	//   ....[4]....
        /*017c*/ 	.word	0x000058c0


	//   ....[5]....
        /*0180*/ 	.word	0x000058f0


	//   ....[6]....
        /*0184*/ 	.word	0x00005910


	//   ....[7]....
        /*0188*/ 	.word	0x00008ce0


	//   ....[8]....
        /*018c*/ 	.word	0x00009010


	//----- nvinfo : EIATTR_MAX_THREADS
	.align		4
.L_28:
        /*0190*/ 	.byte	0x04, 0x05
        /*0192*/ 	.short	(.L_30 - .L_29)
.L_29:
        /*0194*/ 	.word	0x00000100
        /*0198*/ 	.word	0x00000001
        /*019c*/ 	.word	0x00000001


	//----- nvinfo : EIATTR_CRS_STACK_SIZE
	.align		4
.L_30:
        /*01a0*/ 	.byte	0x04, 0x1e
        /*01a2*/ 	.short	(.L_32 - .L_31)
.L_31:
        /*01a4*/ 	.word	0x00000000


	//----- nvinfo : EIATTR_CBANK_PARAM_SIZE
	.align		4
.L_32:
        /*01a8*/ 	.byte	0x03, 0x19
        /*01aa*/ 	.short	0x0470


	//----- nvinfo : EIATTR_PARAM_CBANK
	.align		4
        /*01ac*/ 	.byte	0x04, 0x0a
        /*01ae*/ 	.short	(.L_34 - .L_33)
	.align		4
.L_33:
        /*01b0*/ 	.word	index@(.nv.constant0._ZN7cutlass13device_kernelINS_4conv6kernel13ConvUniversalINS1_16ConvProblemShapeILNS1_8OperatorE0ELi3EEENS1_10collective14CollectiveConvINS1_46MainloopSm90TmaGmmaWarpSpecializedImplicitGemmILS5_0ELi4ELi3EN4cute5tupleIJNSA_1CILi2EEENSC_ILi1EEESE_EEENS1_36KernelImplicitTmaWarpSpecializedSm90ELi1EEENSB_IJNSC_ILi64EEENSC_ILi128EEENSB_IJSI_EEEEEENS_10tfloat32_tESM_NSA_8TiledMMAINSA_8MMA_AtomIJNSA_4SM904GMMA30MMA_64x128x8_F32TF32TF32_SS_TNILNSQ_7ScaleInE1ELSS_1EEEEEENSA_6LayoutINSB_IJSE_SE_SE_EEENSB_IJNSC_ILi0EEESX_SX_EEEEENSB_IJNSA_10UnderscoreES10_S10_EEEEENS7_6detail26Sm90ImplicitGemmTileTraitsINSA_20SM90_TMA_LOAD_IM2COLENSA_14ComposedLayoutINSA_7SwizzleILi3ELi4ELi3EEENSA_18smem_ptr_flag_bitsILi32EEENSV_INSB_IJNSB_IJNSC_ILi8EEES1B_EEENSB_IJNSC_ILi32EEESD_EEENSB_IJSE_NSC_ILi4EEEEEEEEENSB_IJNSB_IJS1D_NSC_ILi512EEEEEENSB_IJSE_NSC_ILi256EEEEEENSB_IJSX_NSC_ILi4096EEEEEEEEEEEEEvEENS14_INSA_23SM90_TMA_LOAD_MULTICASTENS16_IS18_S1A_NSV_INSB_IJNSB_IJS1B_NSC_ILi16EEEEEES1E_S1G_EEENSB_IJS1J_S1L_NSB_IJSX_NSC_ILi8192EEEEEEEEEEEEEvEEEENS_8epilogue10collective6detail29Sm90TmaWarpSpecializedAdapterINS24_15DefaultEpilogueISM_NSB_IJNSB_IJllllEEESE_SX_EEES29_NS23_6thread17LinearCombinationISM_Li1EffLNS2A_9ScaleType4KindE0ELNS_15FloatRoundStyleE2ESM_EENS_4gemm15EpilogueDefaultEEEEEvvEEEEvNT_6ParamsE)
        /*01b4*/ 	.short	0x0210
        /*01b6*/ 	.short	0x0470


	//----- nvinfo : EIATTR_SW_WAR
	.align		4
.L_34:
        /*01b8*/ 	.byte	0x04, 0x36
        /*01ba*/ 	.short	(.L_36 - .L_35)
.L_35:
        /*01bc*/ 	.word	0x00000008
.L_36:


//--------------------- .nv.callgraph             --------------------------
	.section	.nv.callgraph,"",@"SHT_CUDA_CALLGRAPH"
	.align	4
	.sectionentsize	8
	.align		4
        /*0000*/ 	.word	0x00000000
	.align		4
        /*0004*/ 	.word	0xffffffff
	.align		4
        /*0008*/ 	.word	0x00000000
	.align		4
        /*000c*/ 	.word	0xfffffffe
	.align		4
        /*0010*/ 	.word	0x00000000
	.align		4
        /*0014*/ 	.word	0xfffffffd
	.align		4
        /*0018*/ 	.word	0x00000000
	.align		4
        /*001c*/ 	.word	0xfffffffc


//--------------------- .nv.constant4             --------------------------
	.section	.nv.constant4,"a",@progbits
	.align	8
	.align		8
.nv.constant4:
        /*0000*/ 	.dword	_ZN39_INTERNAL_836350a7_4_k_cu_19e41984_29674cuda3std3__45__cpo5beginE
	.align		8
        /*0008*/ 	.dword	_ZN39_INTERNAL_836350a7_4_k_cu_19e41984_29674cuda3std3__45__cpo3endE
	.align		8
        /*0010*/ 	.dword	_ZN39_INTERNAL_836350a7_4_k_cu_19e41984_29674cuda3std3__45__cpo6cbeginE
	.align		8
        /*0018*/ 	.dword	_ZN39_INTERNAL_836350a7_4_k_cu_19e41984_29674cuda3std3__45__cpo4cendE
	.align		8
        /*0020*/ 	.dword	_ZN39_INTERNAL_836350a7_4_k_cu_19e41984_29674cuda3std3__441_GLOBAL__N__836350a7_4_k_cu_19e41984_29676ignoreE
	.align		8
        /*0028*/ 	.dword	_ZN39_INTERNAL_836350a7_4_k_cu_19e41984_29674cuda3std3__419piecewise_constructE
	.align		8
        /*0030*/ 	.dword	_ZN39_INTERNAL_836350a7_4_k_cu_19e41984_29674cuda3std3__48in_placeE
	.align		8
        /*0038*/ 	.dword	_ZN39_INTERNAL_836350a7_4_k_cu_19e41984_29674cuda3std6ranges3__45__cpo4swapE
	.align		8
        /*0040*/ 	.dword	_ZN39_INTERNAL_836350a7_4_k_cu_19e41984_29674cuda3std6ranges3__45__cpo9iter_moveE
	.align		8
        /*0048*/ 	.dword	_ZN39_INTERNAL_836350a7_4_k_cu_19e41984_29674cute7productE
	.align		8
        /*0050*/ 	.dword	_ZN39_INTERNAL_836350a7_4_k_cu_19e41984_29674cute1_E


//--------------------- .text._ZN7cutlass13device_kernelINS_4conv6kernel13ConvUniversalINS1_16ConvProblemShapeILNS1_8OperatorE0ELi3EEENS1_10collective14CollectiveConvINS1_46MainloopSm90TmaGmmaWarpSpecializedImplicitGemmILS5_0ELi4ELi3EN4cute5tupleIJNSA_1CILi2EEENSC_ILi1EEESE_EEENS1_36KernelImplicitTmaWarpSpecializedSm90ELi1EEENSB_IJNSC_ILi64EEENSC_ILi128EEENSB_IJSI_EEEEEENS_10tfloat32_tESM_NSA_8TiledMMAINSA_8MMA_AtomIJNSA_4SM904GMMA30MMA_64x128x8_F32TF32TF32_SS_TNILNSQ_7ScaleInE1ELSS_1EEEEEENSA_6LayoutINSB_IJSE_SE_SE_EEENSB_IJNSC_ILi0EEESX_SX_EEEEENSB_IJNSA_10UnderscoreES10_S10_EEEEENS7_6detail26Sm90ImplicitGemmTileTraitsINSA_20SM90_TMA_LOAD_IM2COLENSA_14ComposedLayoutINSA_7SwizzleILi3ELi4ELi3EEENSA_18smem_ptr_flag_bitsILi32EEENSV_INSB_IJNSB_IJNSC_ILi8EEES1B_EEENSB_IJNSC_ILi32EEESD_EEENSB_IJSE_NSC_ILi4EEEEEEEEENSB_IJNSB_IJS1D_NSC_ILi512EEEEEENSB_IJSE_NSC_ILi256EEEEEENSB_IJSX_NSC_ILi4096EEEEEEEEEEEEEvEENS14_INSA_23SM90_TMA_LOAD_MULTICASTENS16_IS18_S1A_NSV_INSB_IJNSB_IJS1B_NSC_ILi16EEEEEES1E_S1G_EEENSB_IJS1J_S1L_NSB_IJSX_NSC_ILi8192EEEEEEEEEEEEEvEEEENS_8epilogue10collective6detail29Sm90TmaWarpSpecializedAdapterINS24_15DefaultEpilogueISM_NSB_IJNSB_IJllllEEESE_SX_EEES29_NS23_6thread17LinearCombinationISM_Li1EffLNS2A_9ScaleType4KindE0ELNS_15FloatRoundStyleE2ESM_EENS_4gemm15EpilogueDefaultEEEEEvvEEEEvNT_6ParamsE --------------------------
	.section	.text._ZN7cutlass13device_kernelINS_4conv6kernel13ConvUniversalINS1_16ConvProblemShapeILNS1_8OperatorE0ELi3EEENS1_10collective14CollectiveConvINS1_46MainloopSm90TmaGmmaWarpSpecializedImplicitGemmILS5_0ELi4ELi3EN4cute5tupleIJNSA_1CILi2EEENSC_ILi1EEESE_EEENS1_36KernelImplicitTmaWarpSpecializedSm90ELi1EEENSB_IJNSC_ILi64EEENSC_ILi128EEENSB_IJSI_EEEEEENS_10tfloat32_tESM_NSA_8TiledMMAINSA_8MMA_AtomIJNSA_4SM904GMMA30MMA_64x128x8_F32TF32TF32_SS_TNILNSQ_7ScaleInE1ELSS_1EEEEEENSA_6LayoutINSB_IJSE_SE_SE_EEENSB_IJNSC_ILi0EEESX_SX_EEEEENSB_IJNSA_10UnderscoreES10_S10_EEEEENS7_6detail26Sm90ImplicitGemmTileTraitsINSA_20SM90_TMA_LOAD_IM2COLENSA_14ComposedLayoutINSA_7SwizzleILi3ELi4ELi3EEENSA_18smem_ptr_flag_bitsILi32EEENSV_INSB_IJNSB_IJNSC_ILi8EEES1B_EEENSB_IJNSC_ILi32EEESD_EEENSB_IJSE_NSC_ILi4EEEEEEEEENSB_IJNSB_IJS1D_NSC_ILi512EEEEEENSB_IJSE_NSC_ILi256EEEEEENSB_IJSX_NSC_ILi4096EEEEEEEEEEEEEvEENS14_INSA_23SM90_TMA_LOAD_MULTICASTENS16_IS18_S1A_NSV_INSB_IJNSB_IJS1B_NSC_ILi16EEEEEES1E_S1G_EEENSB_IJS1J_S1L_NSB_IJSX_NSC_ILi8192EEEEEEEEEEEEEvEEEENS_8epilogue10collective6detail29Sm90TmaWarpSpecializedAdapterINS24_15DefaultEpilogueISM_NSB_IJNSB_IJllllEEESE_SX_EEES29_NS23_6thread17LinearCombinationISM_Li1EffLNS2A_9ScaleType4KindE0ELNS_15FloatRoundStyleE2ESM_EENS_4gemm15EpilogueDefaultEEEEEvvEEEEvNT_6ParamsE,"ax",@progbits
	.align	128
.text._ZN7cutlass13device_kernelINS_4conv6kernel13ConvUniversalINS1_16ConvProblemShapeILNS1_8OperatorE0ELi3EEENS1_10collective14CollectiveConvINS1_46MainloopSm90TmaGmmaWarpSpecializedImplicitGemmILS5_0ELi4ELi3EN4cute5tupleIJNSA_1CILi2EEENSC_ILi1EEESE_EEENS1_36KernelImplicitTmaWarpSpecializedSm90ELi1EEENSB_IJNSC_ILi64EEENSC_ILi128EEENSB_IJSI_EEEEEENS_10tfloat32_tESM_NSA_8TiledMMAINSA_8MMA_AtomIJNSA_4SM904GMMA30MMA_64x128x8_F32TF32TF32_SS_TNILNSQ_7ScaleInE1ELSS_1EEEEEENSA_6LayoutINSB_IJSE_SE_SE_EEENSB_IJNSC_ILi0EEESX_SX_EEEEENSB_IJNSA_10UnderscoreES10_S10_EEEEENS7_6detail26Sm90ImplicitGemmTileTraitsINSA_20SM90_TMA_LOAD_IM2COLENSA_14ComposedLayoutINSA_7SwizzleILi3ELi4ELi3EEENSA_18smem_ptr_flag_bitsILi32EEENSV_INSB_IJNSB_IJNSC_ILi8EEES1B_EEENSB_IJNSC_ILi32EEESD_EEENSB_IJSE_NSC_ILi4EEEEEEEEENSB_IJNSB_IJS1D_NSC_ILi512EEEEEENSB_IJSE_NSC_ILi256EEEEEENSB_IJSX_NSC_ILi4096EEEEEEEEEEEEEvEENS14_INSA_23SM90_TMA_LOAD_MULTICASTENS16_IS18_S1A_NSV_INSB_IJNSB_IJS1B_NSC_ILi16EEEEEES1E_S1G_EEENSB_IJS1J_S1L_NSB_IJSX_NSC_ILi8192EEEEEEEEEEEEEvEEEENS_8epilogue10collective6detail29Sm90TmaWarpSpecializedAdapterINS24_15DefaultEpilogueISM_NSB_IJNSB_IJllllEEESE_SX_EEES29_NS23_6thread17LinearCombinationISM_Li1EffLNS2A_9ScaleType4KindE0ELNS_15FloatRoundStyleE2ESM_EENS_4gemm15EpilogueDefaultEEEEEvvEEEEvNT_6ParamsE:
        .type           _ZN7cutlass13device_kernelINS_4conv6kernel13ConvUniversalINS1_16ConvProblemShapeILNS1_8OperatorE0ELi3EEENS1_10collective14CollectiveConvINS1_46MainloopSm90TmaGmmaWarpSpecializedImplicitGemmILS5_0ELi4ELi3EN4cute5tupleIJNSA_1CILi2EEENSC_ILi1EEESE_EEENS1_36KernelImplicitTmaWarpSpecializedSm90ELi1EEENSB_IJNSC_ILi64EEENSC_ILi128EEENSB_IJSI_EEEEEENS_10tfloat32_tESM_NSA_8TiledMMAINSA_8MMA_AtomIJNSA_4SM904GMMA30MMA_64x128x8_F32TF32TF32_SS_TNILNSQ_7ScaleInE1ELSS_1EEEEEENSA_6LayoutINSB_IJSE_SE_SE_EEENSB_IJNSC_ILi0EEESX_SX_EEEEENSB_IJNSA_10UnderscoreES10_S10_EEEEENS7_6detail26Sm90ImplicitGemmTileTraitsINSA_20SM90_TMA_LOAD_IM2COLENSA_14ComposedLayoutINSA_7SwizzleILi3ELi4ELi3EEENSA_18smem_ptr_flag_bitsILi32EEENSV_INSB_IJNSB_IJNSC_ILi8EEES1B_EEENSB_IJNSC_ILi32EEESD_EEENSB_IJSE_NSC_ILi4EEEEEEEEENSB_IJNSB_IJS1D_NSC_ILi512EEEEEENSB_IJSE_NSC_ILi256EEEEEENSB_IJSX_NSC_ILi4096EEEEEEEEEEEEEvEENS14_INSA_23SM90_TMA_LOAD_MULTICASTENS16_IS18_S1A_NSV_INSB_IJNSB_IJS1B_NSC_ILi16EEEEEES1E_S1G_EEENSB_IJS1J_S1L_NSB_IJSX_NSC_ILi8192EEEEEEEEEEEEEvEEEENS_8epilogue10collective6detail29Sm90TmaWarpSpecializedAdapterINS24_15DefaultEpilogueISM_NSB_IJNSB_IJllllEEESE_SX_EEES29_NS23_6thread17LinearCombinationISM_Li1EffLNS2A_9ScaleType4KindE0ELNS_15FloatRoundStyleE2ESM_EENS_4gemm15EpilogueDefaultEEEEEvvEEEEvNT_6ParamsE,@function
        .size           _ZN7cutlass13device_kernelINS_4conv6kernel13ConvUniversalINS1_16ConvProblemShapeILNS1_8OperatorE0ELi3EEENS1_10collective14CollectiveConvINS1_46MainloopSm90TmaGmmaWarpSpecializedImplicitGemmILS5_0ELi4ELi3EN4cute5tupleIJNSA_1CILi2EEENSC_ILi1EEESE_EEENS1_36KernelImplicitTmaWarpSpecializedSm90ELi1EEENSB_IJNSC_ILi64EEENSC_ILi128EEENSB_IJSI_EEEEEENS_10tfloat32_tESM_NSA_8TiledMMAINSA_8MMA_AtomIJNSA_4SM904GMMA30MMA_64x128x8_F32TF32TF32_SS_TNILNSQ_7ScaleInE1ELSS_1EEEEEENSA_6LayoutINSB_IJSE_SE_SE_EEENSB_IJNSC_ILi0EEESX_SX_EEEEENSB_IJNSA_10UnderscoreES10_S10_EEEEENS7_6detail26Sm90ImplicitGemmTileTraitsINSA_20SM90_TMA_LOAD_IM2COLENSA_14ComposedLayoutINSA_7SwizzleILi3ELi4ELi3EEENSA_18smem_ptr_flag_bitsILi32EEENSV_INSB_IJNSB_IJNSC_ILi8EEES1B_EEENSB_IJNSC_ILi32EEESD_EEENSB_IJSE_NSC_ILi4EEEEEEEEENSB_IJNSB_IJS1D_NSC_ILi512EEEEEENSB_IJSE_NSC_ILi256EEEEEENSB_IJSX_NSC_ILi4096EEEEEEEEEEEEEvEENS14_INSA_23SM90_TMA_LOAD_MULTICASTENS16_IS18_S1A_NSV_INSB_IJNSB_IJS1B_NSC_ILi16EEEEEES1E_S1G_EEENSB_IJS1J_S1L_NSB_IJSX_NSC_ILi8192EEEEEEEEEEEEEvEEEENS_8epilogue10collective6detail29Sm90TmaWarpSpecializedAdapterINS24_15DefaultEpilogueISM_NSB_IJNSB_IJllllEEESE_SX_EEES29_NS23_6thread17LinearCombinationISM_Li1EffLNS2A_9ScaleType4KindE0ELNS_15FloatRoundStyleE2ESM_EENS_4gemm15EpilogueDefaultEEEEEvvEEEEvNT_6ParamsE,(.L_x_161 - _ZN7cutlass13device_kernelINS_4conv6kernel13ConvUniversalINS1_16ConvProblemShapeILNS1_8OperatorE0ELi3EEENS1_10collective14CollectiveConvINS1_46MainloopSm90TmaGmmaWarpSpecializedImplicitGemmILS5_0ELi4ELi3EN4cute5tupleIJNSA_1CILi2EEENSC_ILi1EEESE_EEENS1_36KernelImplicitTmaWarpSpecializedSm90ELi1EEENSB_IJNSC_ILi64EEENSC_ILi128EEENSB_IJSI_EEEEEENS_10tfloat32_tESM_NSA_8TiledMMAINSA_8MMA_AtomIJNSA_4SM904GMMA30MMA_64x128x8_F32TF32TF32_SS_TNILNSQ_7ScaleInE1ELSS_1EEEEEENSA_6LayoutINSB_IJSE_SE_SE_EEENSB_IJNSC_ILi0EEESX_SX_EEEEENSB_IJNSA_10UnderscoreES10_S10_EEEEENS7_6detail26Sm90ImplicitGemmTileTraitsINSA_20SM90_TMA_LOAD_IM2COLENSA_14ComposedLayoutINSA_7SwizzleILi3ELi4ELi3EEENSA_18smem_ptr_flag_bitsILi32EEENSV_INSB_IJNSB_IJNSC_ILi8EEES1B_EEENSB_IJNSC_ILi32EEESD_EEENSB_IJSE_NSC_ILi4EEEEEEEEENSB_IJNSB_IJS1D_NSC_ILi512EEEEEENSB_IJSE_NSC_ILi256EEEEEENSB_IJSX_NSC_ILi4096EEEEEEEEEEEEEvEENS14_INSA_23SM90_TMA_LOAD_MULTICASTENS16_IS18_S1A_NSV_INSB_IJNSB_IJS1B_NSC_ILi16EEEEEES1E_S1G_EEENSB_IJS1J_S1L_NSB_IJSX_NSC_ILi8192EEEEEEEEEEEEEvEEEENS_8epilogue10collective6detail29Sm90TmaWarpSpecializedAdapterINS24_15DefaultEpilogueISM_NSB_IJNSB_IJllllEEESE_SX_EEES29_NS23_6thread17LinearCombinationISM_Li1EffLNS2A_9ScaleType4KindE0ELNS_15FloatRoundStyleE2ESM_EENS_4gemm15EpilogueDefaultEEEEEvvEEEEvNT_6ParamsE)
        .other          _ZN7cutlass13device_kernelINS_4conv6kernel13ConvUniversalINS1_16ConvProblemShapeILNS1_8OperatorE0ELi3EEENS1_10collective14CollectiveConvINS1_46MainloopSm90TmaGmmaWarpSpecializedImplicitGemmILS5_0ELi4ELi3EN4cute5tupleIJNSA_1CILi2EEENSC_ILi1EEESE_EEENS1_36KernelImplicitTmaWarpSpecializedSm90ELi1EEENSB_IJNSC_ILi64EEENSC_ILi128EEENSB_IJSI_EEEEEENS_10tfloat32_tESM_NSA_8TiledMMAINSA_8MMA_AtomIJNSA_4SM904GMMA30MMA_64x128x8_F32TF32TF32_SS_TNILNSQ_7ScaleInE1ELSS_1EEEEEENSA_6LayoutINSB_IJSE_SE_SE_EEENSB_IJNSC_ILi0EEESX_SX_EEEEENSB_IJNSA_10UnderscoreES10_S10_EEEEENS7_6detail26Sm90ImplicitGemmTileTraitsINSA_20SM90_TMA_LOAD_IM2COLENSA_14ComposedLayoutINSA_7SwizzleILi3ELi4ELi3EEENSA_18smem_ptr_flag_bitsILi32EEENSV_INSB_IJNSB_IJNSC_ILi8EEES1B_EEENSB_IJNSC_ILi32EEESD_EEENSB_IJSE_NSC_ILi4EEEEEEEEENSB_IJNSB_IJS1D_NSC_ILi512EEEEEENSB_IJSE_NSC_ILi256EEEEEENSB_IJSX_NSC_ILi4096EEEEEEEEEEEEEvEENS14_INSA_23SM90_TMA_LOAD_MULTICASTENS16_IS18_S1A_NSV_INSB_IJNSB_IJS1B_NSC_ILi16EEEEEES1E_S1G_EEENSB_IJS1J_S1L_NSB_IJSX_NSC_ILi8192EEEEEEEEEEEEEvEEEENS_8epilogue10collective6detail29Sm90TmaWarpSpecializedAdapterINS24_15DefaultEpilogueISM_NSB_IJNSB_IJllllEEESE_SX_EEES29_NS23_6thread17LinearCombinationISM_Li1EffLNS2A_9ScaleType4KindE0ELNS_15FloatRoundStyleE2ESM_EENS_4gemm15EpilogueDefaultEEEEEvvEEEEvNT_6ParamsE,@"STO_CUDA_ENTRY STV_DEFAULT"
_ZN7cutlass13device_kernelINS_4conv6kernel13ConvUniversalINS1_16ConvProblemShapeILNS1_8OperatorE0ELi3EEENS1_10collective14CollectiveConvINS1_46MainloopSm90TmaGmmaWarpSpecializedImplicitGemmILS5_0ELi4ELi3EN4cute5tupleIJNSA_1CILi2EEENSC_ILi1EEESE_EEENS1_36KernelImplicitTmaWarpSpecializedSm90ELi1EEENSB_IJNSC_ILi64EEENSC_ILi128EEENSB_IJSI_EEEEEENS_10tfloat32_tESM_NSA_8TiledMMAINSA_8MMA_AtomIJNSA_4SM904GMMA30MMA_64x128x8_F32TF32TF32_SS_TNILNSQ_7ScaleInE1ELSS_1EEEEEENSA_6LayoutINSB_IJSE_SE_SE_EEENSB_IJNSC_ILi0EEESX_SX_EEEEENSB_IJNSA_10UnderscoreES10_S10_EEEEENS7_6detail26Sm90ImplicitGemmTileTraitsINSA_20SM90_TMA_LOAD_IM2COLENSA_14ComposedLayoutINSA_7SwizzleILi3ELi4ELi3EEENSA_18smem_ptr_flag_bitsILi32EEENSV_INSB_IJNSB_IJNSC_ILi8EEES1B_EEENSB_IJNSC_ILi32EEESD_EEENSB_IJSE_NSC_ILi4EEEEEEEEENSB_IJNSB_IJS1D_NSC_ILi512EEEEEENSB_IJSE_NSC_ILi256EEEEEENSB_IJSX_NSC_ILi4096EEEEEEEEEEEEEvEENS14_INSA_23SM90_TMA_LOAD_MULTICASTENS16_IS18_S1A_NSV_INSB_IJNSB_IJS1B_NSC_ILi16EEEEEES1E_S1G_EEENSB_IJS1J_S1L_NSB_IJSX_NSC_ILi8192EEEEEEEEEEEEEvEEEENS_8epilogue10collective6detail29Sm90TmaWarpSpecializedAdapterINS24_15DefaultEpilogueISM_NSB_IJNSB_IJllllEEESE_SX_EEES29_NS23_6thread17LinearCombinationISM_Li1EffLNS2A_9ScaleType4KindE0ELNS_15FloatRoundStyleE2ESM_EENS_4gemm15EpilogueDefaultEEEEEvvEEEEvNT_6ParamsE:
[----:B------:R-:W-:Y:S01]  /*0000*/  LDC R1, c[0x0][0x28] ;  /* 0x00000a00ff017b82 */ /* 0x000fe20000000800 */
[----:B------:R-:W0:Y:S01]  /*0010*/  S2R R10, SR_TID.X ;  /* 0x00000000000a7919 */ /* 0x000e220000002100 */
[----:B------:R-:W-:Y:S01]  /*0020*/  ELECT P0, URZ, PT ;  /* 0x00000000003f782f */ /* 0x000fe20003800000 */
[----:B------:R-:W-:Y:S01]  /*0030*/  BSSY B0, `(.L_x_0) ;  /* 0x0000010000007945 */ /* 0x000fe20003800000 */
[----:B------:R-:W1:Y:S01]  /*0040*/  S2R R11, SR_CTAID.X ;  /* 0x00000000000b7919 */ /* 0x000e620000002500 */
[--C-:B0-----:R-:W-:Y:S02]  /*0050*/  SHF.R.U32.HI R0, RZ, 0x5, R10.reuse ;  /* 0x00000005ff007819 */ /* 0x101fe4000001160a */
[----:B------:R-:W-:-:S03]  /*0060*/  SHF.R.U32.HI R3, RZ, 0x7, R10 ;  /* 0x00000007ff037819 */ /* 0x000fc6000001160a */
[----:B------:R-:W0:Y:S04]  /*0070*/  SHFL.IDX PT, R2, R0, RZ, 0x1f ;  /* 0x00001fff00027589 */ /* 0x000e2800000e0000 */
[----:B------:R2:W3:Y:S01]  /*0080*/  SHFL.IDX PT, R9, R3, RZ, 0x1f ;  /* 0x00001fff03097589 */ /* 0x0004e200000e0000 */
[----:B0-----:R-:W-:-:S13]  /*0090*/  ISETP.NE.OR P0, PT, R2, RZ, !P0 ;  /* 0x000000ff0200720c */ /* 0x001fda0004705670 */
[----:B-123--:R-:W-:Y:S05]  /*00a0*/  @P0 BRA `(.L_x_1) ;  /* 0x0000000000200947 */ /* 0x00efea0003800000 */
[----:B------:R-:W-:Y:S02]  /*00b0*/  ULDC.64 UR4, c[0x0][0x198] ;  /* 0x0000660000047ab9 */ /* 0x000fe40000000a00 */
[----:B------:R-:W-:Y:S02]  /*00c0*/  UIADD3 UR6, UP0, UR4, 0xf0, URZ ;  /* 0x000000f004067890 */ /* 0x000fe4000ff1e03f */
[----:B------:R-:W-:Y:S02]  /*00d0*/  UIADD3 UR4, UP1, UR4, 0x270, URZ ;  /* 0x0000027004047890 */ /* 0x000fe4000ff3e03f */
[----:B------:R-:W-:Y:S02]  /*00e0*/  UIADD3.X UR7, URZ, UR5, URZ, UP0, !UPT ;  /* 0x000000053f077290 */ /* 0x000fe400087fe43f */
[----:B------:R-:W-:-:S07]  /*00f0*/  UIADD3.X UR5, URZ, UR5, URZ, UP1, !UPT ;  /* 0x000000053f057290 */ /* 0x000fce0008ffe43f */
[----:B------:R0:W-:Y:S02]  /*0100*/  UTMACCTL.PF [UR6] ;  /* 0x00000000060079b9 */ /* 0x0001e40008040000 */
[----:B------:R0:W-:Y:S02]  /*0110*/  UTMACCTL.PF [UR4] ;  /* 0x00000000040079b9 */ /* 0x0001e40008040000 */
[----:B0-----:R-:W-:Y:S01]  /*0120*/  NOP ;  /* 0x0000000000007918 */ /* 0x001fe20000000000 */
.L_x_1:
[----:B------:R-:W-:Y:S05]  /*0130*/  BSYNC B0 ;  /* 0x0000000000007941 */ /* 0x000fea0003800000 */
.L_x_0:
[----:B------:R-:W0:Y:S01]  /*0140*/  SHFL.IDX PT, R0, R0, RZ, 0x1f ;  /* 0x00001fff00007589 */ /* 0x000e2200000e0000 */
[----:B------:R-:W-:Y:S02]  /*0150*/  SHF.R.S32.HI R3, RZ, 0x1f, R10 ;  /* 0x0000001fff037819 */ /* 0x000fe4000001140a */
[----:B------:R-:W-:Y:S01]  /*0160*/  I2FP.F32.U32 R6, R11 ;  /* 0x0000000b00067245 */ /* 0x000fe20000201000 */
[----:B------:R-:W1:Y:S01]  /*0170*/  S2R R13, SR_CTAID.Y ;  /* 0x00000000000d7919 */ /* 0x000e620000002600 */
[----:B------:R-:W-:-:S04]  /*0180*/  LEA.HI R3, R3, R10, RZ, 0x7 ;  /* 0x0000000a03037211 */ /* 0x000fc800078f38ff */
[----:B------:R-:W-:-:S05]  /*0190*/  LOP3.LUT R3, R3, 0xffffff80, RZ, 0xc0, !PT ;  /* 0xffffff8003037812 */ /* 0x000fca00078ec0ff */
[----:B------:R-:W-:-:S05]  /*01a0*/  IMAD.IADD R12, R10, 0x1, -R3 ;  /* 0x000000010a0c7824 */ /* 0x000fca00078e0a03 */
[----:B------:R-:W-:-:S04]  /*01b0*/  SHF.R.S32.HI R3, RZ, 0x1f, R12 ;  /* 0x0000001fff037819 */ /* 0x000fc8000001140c */
[----:B------:R-:W-:Y:S02]  /*01c0*/  LEA.HI R3, R3, R12, RZ, 0x3 ;  /* 0x0000000c03037211 */ /* 0x000fe400078f18ff */
[----:B0-----:R-:W-:Y:S02]  /*01d0*/  ISETP.NE.AND P0, PT, R0, RZ, PT ;  /* 0x000000ff0000720c */ /* 0x001fe40003f05270 */
[--C-:B------:R-:W-:Y:S02]  /*01e0*/  SHF.R.S32.HI R4, RZ, 0x3, R3.reuse ;  /* 0x00000003ff047819 */ /* 0x100fe40000011403 */
[----:B------:R-:W-:Y:S02]  /*01f0*/  SHF.R.S32.HI R3, RZ, 0x1f, R3 ;  /* 0x0000001fff037819 */ /* 0x000fe40000011403 */
[----:B------:R-:W-:-:S07]  /*0200*/  SHF.R.S32.HI R5, RZ, 0x1f, R0 ;  /* 0x0000001fff057819 */ /* 0x000fce0000011400 */
[----:B-1----:R-:W-:Y:S05]  /*0210*/  @P0 BRA `(.L_x_2) ;  /* 0x0000000000580947 */ /* 0x002fea0003800000 */
[----:B------:R-:W0:Y:S01]  /*0220*/  S2UR UR8, SR_CgaCtaId ;  /* 0x00000000000879c3 */ /* 0x000e220000008800 */
[----:B------:R-:W-:Y:S01]  /*0230*/  UMOV UR4, 0x400 ;  /* 0x0000040000047882 */ /* 0x000fe20000000000 */
[----:B------:R-:W-:Y:S01]  /*0240*/  UMOV UR5, 0x1 ;  /* 0x0000000100057882 */ /* 0x000fe20000000000 */
[----:B------:R-:W-:Y:S01]  /*0250*/  UMOV UR6, 0x2 ;  /* 0x0000000200067882 */ /* 0x000fe20000000000 */
[----:B------:R-:W-:Y:S01]  /*0260*/  ELECT P0, URZ, PT ;  /* 0x00000000003f782f */ /* 0x000fe20003800000 */
[----:B------:R-:W-:-:S04]  /*0270*/  UIADD3 UR6, -UR6, 0x100000, URZ ;  /* 0x0010000006067890 */ /* 0x000fc8000fffe13f */
[----:B------:R-:W-:Y:S02]  /*0280*/  USHF.L.U32 UR7, UR6, 0xb, URZ ;  /* 0x0000000b06077899 */ /* 0x000fe4000800063f */
[----:B------:R-:W-:Y:S02]  /*0290*/  USHF.L.U32 UR6, UR6, 0x1, URZ ;  /* 0x0000000106067899 */ /* 0x000fe4000800063f */
[----:B0-----:R-:W-:Y:S02]  /*02a0*/  ULEA UR8, UR8, UR4, 0x18 ;  /* 0x0000000408087291 */ /* 0x001fe4000f8ec03f */
[----:B------:R-:W-:-:S04]  /*02b0*/  UIADD3 UR4, -UR5, 0x100000, URZ ;  /* 0x0010000005047890 */ /* 0x000fc8000fffe13f */
[----:B------:R-:W-:Y:S02]  /*02c0*/  USHF.L.U32 UR5, UR4, 0xb, URZ ;  /* 0x0000000b04057899 */ /* 0x000fe4000800063f */
[----:B------:R-:W-:Y:S01]  /*02d0*/  USHF.L.U32 UR4, UR4, 0x1, URZ ;  /* 0x0000000104047899 */ /* 0x000fe2000800063f */
[----:B------:R-:W0:Y:S11]  /*02e0*/  FENCE.VIEW.ASYNC.S ;  /* 0x00000000000073c6 */ /* 0x000e360000000000 */
[----:B0-----:R0:W1:Y:S01]  /*02f0*/  SYNCS.EXCH.64 URZ, [UR8+0x30000], UR4 ;  /* 0x03000004083f75b2 */ /* 0x0010620008000100 */
[----:B------:R0:W2:Y:S01]  /*0300*/  SYNCS.EXCH.64 URZ, [UR8+0x30020], UR6 ;  /* 0x03002006083f75b2 */ /* 0x0000a20008000100 */
[----:B------:R0:W3:Y:S01]  /*0310*/  SYNCS.EXCH.64 URZ, [UR8+0x30008], UR4 ;  /* 0x03000804083f75b2 */ /* 0x0000e20008000100 */
[----:B------:R0:W4:Y:S01]  /*0320*/  SYNCS.EXCH.64 URZ, [UR8+0x30028], UR6 ;  /* 0x03002806083f75b2 */ /* 0x0001220008000100 */
[----:B------:R0:W0:Y:S01]  /*0330*/  SYNCS.EXCH.64 URZ, [UR8+0x30010], UR4 ;  /* 0x03001004083f75b2 */ /* 0x0000220008000100 */
[----:B------:R0:W0:Y:S01]  /*0340*/  SYNCS.EXCH.64 URZ, [UR8+0x30030], UR6 ;  /* 0x03003006083f75b2 */ /* 0x0000220008000100 */
[----:B------:R0:W0:Y:S01]  /*0350*/  SYNCS.EXCH.64 URZ, [UR8+0x30018], UR4 ;  /* 0x03001804083f75b2 */ /* 0x0000220008000100 */
[----:B------:R0:W0:Y:S01]  /*0360*/  SYNCS.EXCH.64 URZ, [UR8+0x30038], UR6 ;  /* 0x03003806083f75b2 */ /* 0x0000220008000100 */
[----:B------:R-:W-:Y:S01]  /*0370*/  NOP ;  /* 0x0000000000007918 */ /* 0x000fe20000000000 */
.L_x_2:
[----:B0-----:R-:W-:Y:S01]  /*0380*/  ULDC UR4, c[0x0][0x150] ;  /* 0x0000540000047ab9 */ /* 0x001fe20000000800 */
[----:B------:R-:W-:Y:S01]  /*0390*/  LEA.HI R3, R3, R4, RZ, 0x2 ;  /* 0x0000000403037211 */ /* 0x000fe200078f10ff */
[----:B------:R-:W-:Y:S01]  /*03a0*/  FMUL R6, R6, UR4 ;  /* 0x0000000406067c20 */ /* 0x000fe20008400000 */
[----:B------:R-:W-:Y:S01]  /*03b0*/  LEA.HI R5, R5, R0, RZ, 0x2 ;  /* 0x0000000005057211 */ /* 0x000fe200078f10ff */
[----:B------:R-:W-:Y:S01]  /*03c0*/  ULDC UR4, c[0x0][0x154] ;  /* 0x0000550000047ab9 */ /* 0x000fe20000000800 */
[----:B------:R-:W-:Y:S01]  /*03d0*/  LOP3.LUT R3, R3, 0xfffffffc, RZ, 0xc0, !PT ;  /* 0xfffffffc03037812 */ /* 0x000fe200078ec0ff */
[----:B------:R-:W0:Y:S01]  /*03e0*/  LDC R14, c[0x0][0x140] ;  /* 0x00005000ff0e7b82 */ /* 0x000e220000000800 */
[----:B------:R-:W-:Y:S01]  /*03f0*/  LOP3.LUT R5, R5, 0x3ffffffc, RZ, 0xc0, !PT ;  /* 0x3ffffffc05057812 */ /* 0x000fe200078ec0ff */
[----:B------:R-:W5:Y:S01]  /*0400*/  F2I.U32.TRUNC.NTZ R6, R6 ;  /* 0x0000000600067305 */ /* 0x000f62000020f000 */
[----:B------:R-:W-:Y:S01]  /*0410*/  LOP3.LUT P0, RZ, R12, 0x7, RZ, 0xc0, !PT ;  /* 0x000000070cff7812 */ /* 0x000fe2000780c0ff */
[----:B------:R-:W-:Y:S01]  /*0420*/  IMAD.IADD R3, R4, 0x1, -R3 ;  /* 0x0000000104037824 */ /* 0x000fe200078e0a03 */
[----:B------:R-:W-:Y:S01]  /*0430*/  I2FP.F32.U32 R4, R13 ;  /* 0x0000000d00047245 */ /* 0x000fe20000201000 */
[----:B------:R-:W-:Y:S01]  /*0440*/  IMAD.IADD R0, R0, 0x1, -R5 ;  /* 0x0000000100007824 */ /* 0x000fe200078e0a05 */
[----:B------:R-:W-:Y:S01]  /*0450*/  ISETP.NE.AND P3, PT, R9, 0x1, PT ;  /* 0x000000010900780c */ /* 0x000fe20003f65270 */
[----:B------:R-:W-:Y:S01]  /*0460*/  NOP ;  /* 0x0000000000007918 */ /* 0x000fe20000000000 */
[----:B------:R-:W-:Y:S01]  /*0470*/  NOP ;  /* 0x0000000000007918 */ /* 0x000fe20000000000 */
[----:B------:R-:W-:-:S02]  /*0480*/  IMAD R0, R0, 0x4, R3 ;  /* 0x0000000400007824 */ /* 0x000fc400078e0203 */
[----:B------:R-:W-:Y:S01]  /*0490*/  FMUL R7, R4, UR4 ;  /* 0x0000000404077c20 */ /* 0x000fe20008400000 */
[----:B------:R-:W-:Y:S01]  /*04a0*/  ULDC UR4, c[0x0][0x144] ;  /* 0x0000510000047ab9 */ /* 0x000fe20000000800 */
[C---:B------:R-:W-:Y:S01]  /*04b0*/  IMAD.SHL.U32 R5, R0.reuse, 0x4, RZ ;  /* 0x0000000400057824 */ /* 0x040fe200078e00ff */
[----:B------:R-:W-:Y:S01]  /*04c0*/  LEA.HI R3, R0, R0, RZ, 0x1 ;  /* 0x0000000000037211 */ /* 0x000fe200078f08ff */
[----:B-----5:R-:W-:Y:S02]  /*04d0*/  IMAD.MOV R4, RZ, RZ, -R6 ;  /* 0x000000ffff047224 */ /* 0x020fe400078e0a06 */
[----:B------:R-:W5:Y:S01]  /*04e0*/  F2I.U32.TRUNC.NTZ R7, R7 ;  /* 0x0000000700077305 */ /* 0x000f62000020f000 */
[----:B------:R-:W-:Y:S01]  /*04f0*/  LOP3.LUT R3, R3, 0xfffffffe, RZ, 0xc0, !PT ;  /* 0xfffffffe03037812 */ /* 0x000fe200078ec0ff */
[----:B------:R-:W-:Y:S01]  /*0500*/  IMAD R4, R4, UR4, R11 ;  /* 0x0000000404047c24 */ /* 0x000fe2000f8e020b */
[----:B------:R-:W-:-:S03]  /*0510*/  ULDC UR4, c[0x0][0x148] ;  /* 0x0000520000047ab9 */ /* 0x000fc60000000800 */
[----:B------:R-:W-:Y:S01]  /*0520*/  IMAD.IADD R3, R0, 0x1, -R3 ;  /* 0x0000000100037824 */ /* 0x000fe200078e0a03 */
[----:B0-----:R-:W-:-:S04]  /*0530*/  ISETP.EQ.U32.AND P1, PT, R14, 0x1, PT ;  /* 0x000000010e00780c */ /* 0x001fc80003f22070 */
[----:B------:R-:W-:Y:S02]  /*0540*/  ISETP.NE.AND P4, PT, R3, R4, PT ;  /* 0x000000040300720c */ /* 0x000fe40003f85270 */
[----:B------:R-:W-:Y:S02]  /*0550*/  SHF.R.S32.HI R3, RZ, 0x1f, R2 ;  /* 0x0000001fff037819 */ /* 0x000fe40000011402 */
[----:B------:R-:W-:Y:S01]  /*0560*/  LOP3.LUT R4, R0, 0xc, R5, 0x78, !PT ;  /* 0x0000000c00047812 */ /* 0x000fe200078e7805 */
[----:B-----5:R-:W-:Y:S01]  /*0570*/  IMAD.MOV R6, RZ, RZ, -R7 ;  /* 0x000000ffff067224 */ /* 0x020fe200078e0a07 */
[----:B------:R-:W-:Y:S02]  /*0580*/  LEA.HI R3, R3, R2, RZ, 0x2 ;  /* 0x0000000203037211 */ /* 0x000fe400078f10ff */
[----:B------:R-:W-:Y:S01]  /*0590*/  ISETP.LT.U32.AND P0, PT, R4, 0x2, !P0 ;  /* 0x000000020400780c */ /* 0x000fe20004701070 */
[----:B------:R-:W-:Y:S01]  /*05a0*/  IMAD R5, R6, UR4, R13 ;  /* 0x0000000406057c24 */ /* 0x000fe2000f8e020d */
[----:B------:R-:W-:-:S03]  /*05b0*/  LOP3.LUT R3, R3, 0xfffffffc, RZ, 0xc0, !PT ;  /* 0xfffffffc03037812 */ /* 0x000fc600078ec0ff */
[----:B------:R-:W-:Y:S02]  /*05c0*/  @P4 LEA.HI R0, R4, R4, RZ, 0x1 ;  /* 0x0000000404004211 */ /* 0x000fe400078f08ff */
[----:B------:R-:W-:Y:S02]  /*05d0*/  IMAD.IADD R8, R2, 0x1, -R3 ;  /* 0x0000000102087824 */ /* 0x000fe400078e0a03 */
[----:B------:R-:W-:-:S03]  /*05e0*/  @P4 SHF.R.S32.HI R0, RZ, 0x1, R0 ;  /* 0x00000001ff004819 */ /* 0x000fc60000011400 */
[----:B------:R-:W-:Y:S02]  /*05f0*/  LOP3.LUT P2, RZ, R9, R8, RZ, 0xfc, !PT ;  /* 0x0000000809ff7212 */ /* 0x000fe4000784fcff */
[----:B------:R-:W-:Y:S01]  /*0600*/  @P4 ISETP.NE.AND P5, PT, R0, R5, PT ;  /* 0x000000050000420c */ /* 0x000fe20003fa5270 */
[----:B------:R-:W-:Y:S01]  /*0610*/  IMAD.MOV.U32 R5, RZ, RZ, 0x1 ;  /* 0x00000001ff057424 */ /* 0x000fe200078e00ff */
[----:B------:R-:W-:Y:S02]  /*0620*/  SEL R3, RZ, 0x1, P2 ;  /* 0x00000001ff037807 */ /* 0x000fe40001000000 */
[----:B------:R-:W-:Y:S02]  /*0630*/  SEL R0, RZ, 0x1, !P0 ;  /* 0x00000001ff007807 */ /* 0x000fe40004000000 */
[----:B------:R-:W-:Y:S02]  /*0640*/  @P4 SEL R5, RZ, 0x1, P5 ;  /* 0x00000001ff054807 */ /* 0x000fe40002800000 */
[----:B------:R-:W-:-:S02]  /*0650*/  SEL R3, R3, 0x2, P3 ;  /* 0x0000000203037807 */ /* 0x000fc40001800000 */
[----:B------:R-:W-:Y:S01]  /*0660*/  LOP3.LUT R5, R5, R0, RZ, 0xc0, !PT ;  /* 0x0000000005057212 */ /* 0x000fe200078ec0ff */
[----:B------:R-:W-:Y:S06]  /*0670*/  @!P1 BRA `(.L_x_3) ;  /* 0x0000000000089947 */ /* 0x000fec0003800000 */
[----:B-1234-:R-:W-:Y:S01]  /*0680*/  UCGABAR_ARV ;  /* 0x00000000000079c7 */ /* 0x01efe20008000000 */
[----:B------:R-:W-:Y:S05]  /*0690*/  BRA `(.L_x_4) ;  /* 0x0000000000047947 */ /* 0x000fea0003800000 */
.L_x_3:
[----:B-1234-:R-:W-:Y:S01]  /*06a0*/  NOP ;  /* 0x0000000000007918 */ /* 0x01efe20000000000 */
.L_x_4:
[----:B------:R-:W-:Y:S01]  /*06b0*/  ULDC.64 UR4, c[0x0][0x618] ;  /* 0x0001860000047ab9 */ /* 0x000fe20000000a00 */
[----:B------:R-:W-:Y:S01]  /*06c0*/  ULDC.64 UR12, c[0x0][0x208] ;  /* 0x00008200000c7ab9 */ /* 0x000fe20000000a00 */
[----:B------:R-:W-:-:S04]  /*06d0*/  ISETP.NE.U32.AND P0, PT, RZ, UR4, PT ;  /* 0x00000004ff007c0c */ /* 0x000fc8000bf05070 */
[----:B------:R-:W-:-:S13]  /*06e0*/  ISETP.NE.AND.EX P0, PT, RZ, UR5, PT, P0 ;  /* 0x00000005ff007c0c */ /* 0x000fda000bf05300 */
[----:B------:R-:W-:Y:S05]  /*06f0*/  @!P0 BRA `(.L_x_5) ;  /* 0x00000000001c8947 */ /* 0x000fea0003800000 */
[----:B------:R-:W0:Y:S02]  /*0700*/  LDC.64 R6, c[0x0][0x618] ;  /* 0x00018600ff067b82 */ /* 0x000e240000000a00 */
[----:B0-----:R-:W2:Y:S02]  /*0710*/  LDG.E.64 R6, desc[UR12][R6.64] ;  /* 0x0000000c06067981 */ /* 0x001ea4000c1e1b00 */
[----:B--2---:R-:W-:-:S04]  /*0720*/  ISETP.NE.U32.AND P0, PT, R6, RZ, PT ;  /* 0x000000ff0600720c */ /* 0x004fc80003f05070 */
[----:B------:R-:W-:-:S13]  /*0730*/  ISETP.NE.AND.EX P0, PT, R7, RZ, PT, P0 ;  /* 0x000000ff0700720c */ /* 0x000fda0003f05300 */
[----:B------:R-:W-:Y:S05]  /*0740*/  @!P0 BRA `(.L_x_5) ;  /* 0x0000000000088947 */ /* 0x000fea0003800000 */
[----:B------:R0:W5:Y:S01]  /*0750*/  LD.E R0, desc[UR12][R6.64] ;  /* 0x0000000c06007980 */ /* 0x000162000c101900 */
[----:B------:R-:W-:Y:S05]  /*0760*/  BRA `(.L_x_6) ;  /* 0x0000000000207947 */ /* 0x000fea0003800000 */
.L_x_5:
[----:B------:R-:W-:Y:S02]  /*0770*/  ULDC.64 UR4, c[0x0][0x608] ;  /* 0x0001820000047ab9 */ /* 0x000fe40000000a00 */
[----:B------:R-:W-:-:S04]  /*0780*/  ISETP.NE.U32.AND P0, PT, RZ, UR4, PT ;  /* 0x00000004ff007c0c */ /* 0x000fc8000bf05070 */
[----:B------:R-:W-:-:S13]  /*0790*/  ISETP.NE.AND.EX P0, PT, RZ, UR5, PT, P0 ;  /* 0x00000005ff007c0c */ /* 0x000fda000bf05300 */
[----:B------:R-:W-:Y:S05]  /*07a0*/  @!P0 BRA `(.L_x_7) ;  /* 0x00000000000c8947 */ /* 0x000fea0003800000 */
[----:B------:R-:W0:Y:S02]  /*07b0*/  LDC.64 R6, c[0x0][0x608] ;  /* 0x00018200ff067b82 */ /* 0x000e240000000a00 */
[----:B0-----:R1:W5:Y:S01]  /*07c0*/  LDG.E R0, desc[UR12][R6.64] ;  /* 0x0000000c06007981 */ /* 0x001362000c1e1900 */
[----:B------:R-:W-:Y:S05]  /*07d0*/  BRA `(.L_x_6) ;  /* 0x0000000000047947 */ /* 0x000fea0003800000 */
.L_x_7:
[----:B------:R-:W2:Y:S02]  /*07e0*/  LDC R0, c[0x0][0x600] ;  /* 0x00018000ff007b82 */ /* 0x000ea40000000800 */
.L_x_6:
[----:B------:R-:W-:Y:S02]  /*07f0*/  ULDC.64 UR4, c[0x0][0x620] ;  /* 0x0001880000047ab9 */ /* 0x000fe40000000a00 */
[----:B------:R-:W-:-:S04]  /*0800*/  ISETP.NE.U32.AND P0, PT, RZ, UR4, PT ;  /* 0x00000004ff007c0c */ /* 0x000fc8000bf05070 */
[----:B------:R-:W-:-:S13]  /*0810*/  ISETP.NE.AND.EX P0, PT, RZ, UR5, PT, P0 ;  /* 0x00000005ff007c0c */ /* 0x000fda000bf05300 */
[----:B------:R-:W-:Y:S05]  /*0820*/  @!P0 BRA `(.L_x_8) ;  /* 0x00000000001c8947 */ /* 0x000fea0003800000 */
[----:B01----:R-:W0:Y:S02]  /*0830*/  LDC.64 R6, c[0x0][0x620] ;  /* 0x00018800ff067b82 */ /* 0x003e240000000a00 */
[----:B0-----:R-:W3:Y:S02]  /*0840*/  LDG.E.64 R6, desc[UR12][R6.64] ;  /* 0x0000000c06067981 */ /* 0x001ee4000c1e1b00 */
[----:B---3--:R-:W-:-:S04]  /*0850*/  ISETP.NE.U32.AND P0, PT, R6, RZ, PT ;  /* 0x000000ff0600720c */ /* 0x008fc80003f05070 */
[----:B------:R-:W-:-:S13]  /*0860*/  ISETP.NE.AND.EX P0, PT, R7, RZ, PT, P0 ;  /* 0x000000ff0700720c */ /* 0x000fda0003f05300 */
[----:B------:R-:W-:Y:S05]  /*0870*/  @!P0 BRA `(.L_x_8) ;  /* 0x0000000000088947 */ /* 0x000fea0003800000 */
[----:B------:R0:W5:Y:S01]  /*0880*/  LD.E R2, desc[UR12][R6.64] ;  /* 0x0000000c06027980 */ /* 0x000162000c101900 */
[----:B------:R-:W-:Y:S05]  /*0890*/  BRA `(.L_x_9) ;  /* 0x0000000000207947 */ /* 0x000fea0003800000 */
.L_x_8:
[----:B------:R-:W-:Y:S02]  /*08a0*/  ULDC.64 UR4, c[0x0][0x610] ;  /* 0x0001840000047ab9 */ /* 0x000fe40000000a00 */
[----:B------:R-:W-:-:S04]  /*08b0*/  ISETP.NE.U32.AND P0, PT, RZ, UR4, PT ;  /* 0x00000004ff007c0c */ /* 0x000fc8000bf05070 */
[----:B------:R-:W-:-:S13]  /*08c0*/  ISETP.NE.AND.EX P0, PT, RZ, UR5, PT, P0 ;  /* 0x00000005ff007c0c */ /* 0x000fda000bf05300 */
[----:B------:R-:W-:Y:S05]  /*08d0*/  @!P0 BRA `(.L_x_10) ;  /* 0x00000000000c8947 */ /* 0x000fea0003800000 */
[----:B01----:R-:W0:Y:S02]  /*08e0*/  LDC.64 R6, c[0x0][0x610] ;  /* 0x00018400ff067b82 */ /* 0x003e240000000a00 */
[----:B0-----:R1:W5:Y:S01]  /*08f0*/  LDG.E R2, desc[UR12][R6.64] ;  /* 0x0000000c06027981 */ /* 0x001362000c1e1900 */
[----:B------:R-:W-:Y:S05]  /*0900*/  BRA `(.L_x_9) ;  /* 0x0000000000047947 */ /* 0x000fea0003800000 */
.L_x_10:
[----:B------:R-:W3:Y:S02]  /*0910*/  LDC R2, c[0x0][0x604] ;  /* 0x00018100ff027b82 */ /* 0x000ee40000000800 */
.L_x_9:
[----:B01----:R-:W0:Y:S01]  /*0920*/  LDC R6, c[0x0][0x3e8] ;  /* 0x0000fa00ff067b82 */ /* 0x003e220000000800 */
[----:B------:R-:W-:Y:S01]  /*0930*/  ULDC UR4, c[0x0][0x3dc] ;  /* 0x0000f70000047ab9 */ /* 0x000fe20000000800 */
[----:B------:R-:W-:Y:S01]  /*0940*/  ULDC.64 UR6, c[0x0][0x3e0] ;  /* 0x0000f80000067ab9 */ /* 0x000fe20000000a00 */
[----:B------:R-:W-:Y:S02]  /*0950*/  UIADD3 UR4, UR4, 0x3f, URZ ;  /* 0x0000003f04047890 */ /* 0x000fe4000fffe03f */
[----:B------:R-:W-:Y:S02]  /*0960*/  UIMAD UR6, UR7, UR6, URZ ;  /* 0x00000006070672a4 */ /* 0x000fe4000f8e023f */
[----:B------:R-:W-:-:S04]  /*0970*/  USHF.R.S32.HI UR5, URZ, 0x1f, UR4 ;  /* 0x0000001f3f057899 */ /* 0x000fc80008011404 */
[----:B------:R-:W-:-:S04]  /*0980*/  ULEA.HI UR5, UR5, UR4, URZ, 0x6 ;  /* 0x0000000405057291 */ /* 0x000fc8000f8f303f */
[----:B------:R-:W-:-:S06]  /*0990*/  USHF.R.S32.HI UR8, URZ, 0x6, UR5 ;  /* 0x000000063f087899 */ /* 0x000fcc0008011405 */
[----:B------:R-:W-:Y:S02]  /*09a0*/  IMAD.U32 R18, RZ, RZ, UR8 ;  /* 0x00000008ff127e24 */ /* 0x000fe4000f8e00ff */
[----:B0-----:R-:W-:-:S04]  /*09b0*/  IMAD R6, R6, UR6, RZ ;  /* 0x0000000606067c24 */ /* 0x001fc8000f8e02ff */
[----:B------:R-:W-:Y:S01]  /*09c0*/  IMAD R6, R6, UR8, RZ ;  /* 0x0000000806067c24 */ /* 0x000fe2000f8e02ff */
[----:B------:R-:W-:Y:S06]  /*09d0*/  @!P1 BRA `(.L_x_11) ;  /* 0x00000000000c9947 */ /* 0x000fec0003800000 */
[----:B------:R-:W-:Y:S01]  /*09e0*/  UCGABAR_WAIT ;  /* 0x0000000000007dc7 */ /* 0x000fe20008000000 */
[----:B------:R-:W-:Y:S01]  /*09f0*/  CCTL.IVALL ;  /* 0x00000000ff00798f */ /* 0x000fe20002000000 */
[----:B------:R-:W-:Y:S05]  /*0a00*/  BRA `(.L_x_12) ;  /* 0x0000000000047947 */ /* 0x000fea0003800000 */
.L_x_11:
[----:B------:R-:W-:Y:S06]  /*0a10*/  BAR.SYNC.DEFER_BLOCKING 0x0 ;  /* 0x0000000000007b1d */ /* 0x000fec0000010000 */
.L_x_12:
[----:B------:R-:W-:-:S13]  /*0a20*/  ISETP.NE.AND P0, PT, R9, RZ, PT ;  /* 0x000000ff0900720c */ /* 0x000fda0003f05270 */
[----:B------:R-:W-:Y:S05]  /*0a30*/  @!P0 BRA `(.L_x_13) ;  /* 0x0000004c00b08947 */ /* 0x000fea0003800000 */
[----:B------:R-:W-:-:S13]  /*0a40*/  ISETP.NE.AND P0, PT, R9, 0x1, PT ;  /* 0x000000010900780c */ /* 0x000fda0003f05270 */
[----:B------:R-:W-:Y:S05]  /*0a50*/  @P0 EXIT ;  /* 0x000000000000094d */ /* 0x000fea0003800000 */
[----:B------:R-:W-:Y:S01]  /*0a60*/  ISETP.GE.AND P0, PT, R6, 0x1, PT ;  /* 0x000000010600780c */ /* 0x000fe20003f06270 */
[----:B------:R-:W-:Y:S01]  /*0a70*/  UMOV UR4, URZ ;  /* 0x0000003f00047c82 */ /* 0x000fe20008000000 */
[----:B------:R-:W-:Y:S02]  /*0a80*/  CS2R R86, SRZ ;  /* 0x0000000000567805 */ /* 0x000fe4000001ff00 */
[----:B------:R-:W-:Y:S02]  /*0a90*/  CS2R R24, SRZ ;  /* 0x0000000000187805 */ /* 0x000fe4000001ff00 */
[----:B------:R-:W-:Y:S02]  /*0aa0*/  CS2R R26, SRZ ;  /* 0x00000000001a7805 */ /* 0x000fe4000001ff00 */
[----:B------:R-:W-:Y:S02]  /*0ab0*/  CS2R R28, SRZ ;  /* 0x00000000001c7805 */ /* 0x000fe4000001ff00 */
[----:B------:R-:W-:-:S02]  /*0ac0*/  CS2R R30, SRZ ;  /* 0x00000000001e7805 */ /* 0x000fc4000001ff00 */
[----:B------:R-:W-:Y:S02]  /*0ad0*/  CS2R R32, SRZ ;  /* 0x0000000000207805 */ /* 0x000fe4000001ff00 */
        /* <DEDUP_REMOVED lines=25> */
[----:B------:R-:W-:Y:S01]  /*0c70*/  CS2R R84, SRZ ;  /* 0x0000000000547805 */ /* 0x000fe2000001ff00 */
[----:B------:R-:W-:Y:S06]  /*0c80*/  @!P0 BRA `(.L_x_14) ;  /* 0x0000000000f88947 */ /* 0x000fec0003800000 */
[----:B------:R-:W-:-:S04]  /*0c90*/  LOP3.LUT R7, R3, 0x1, RZ, 0xfc, !PT ;  /* 0x0000000103077812 */ /* 0x000fc800078efcff */
[----:B------:R-:W-:-:S13]  /*0ca0*/  ISETP.NE.AND P1, PT, R7, 0x3, PT ;  /* 0x000000030700780c */ /* 0x000fda0003f25270 */
[----:B------:R-:W-:Y:S05]  /*0cb0*/  @!P1 BRA `(.L_x_15) ;  /* 0x0000000000049947 */ /* 0x000fea0003800000 */
[----:B------:R-:W-:Y:S01]  /*0cc0*/  BPT.TRAP 0x1 ;  /* 0x000000040000795c */ /* 0x000fe20000300000 */
.L_x_15:
[----:B------:R-:W0:Y:S01]  /*0cd0*/  S2UR UR5, SR_CgaCtaId ;  /* 0x00000000000579c3 */ /* 0x000e220000008800 */
[----:B------:R-:W-:Y:S01]  /*0ce0*/  SHF.L.U32 R7, RZ, 0x1f, RZ ;  /* 0x0000001fff077819 */ /* 0x000fe200000006ff */
[----:B------:R-:W-:Y:S02]  /*0cf0*/  UMOV UR4, 0x400 ;  /* 0x0000040000047882 */ /* 0x000fe40000000000 */
[----:B0-----:R-:W-:-:S12]  /*0d00*/  ULEA UR4, UR5, UR4, 0x18 ;  /* 0x0000000405047291 */ /* 0x001fd8000f8ec03f */
.L_x_16:
[----:B0-----:R-:W-:-:S04]  /*0d10*/  IMAD.U32 R8, RZ, RZ, UR4 ;  /* 0x00000004ff087e24 */ /* 0x001fc8000f8e00ff */
[----:B------:R0:W1:Y:S03]  /*0d20*/  SYNCS.PHASECHK.TRANS64.TRYWAIT P1, [R8+URZ+0x30000], R7 ;  /* 0x03000007080075a7 */ /* 0x000066000802017f */
[----:B-1----:R-:W-:Y:S05]  /*0d30*/  @!P1 NANOSLEEP.SYNCS 0x989680 ;  /* 0x009896800000995d */ /* 0x002fea0003900000 */
[----:B------:R-:W1:Y:S02]  /*0d40*/  @!P1 SYNCS.PHASECHK.TRANS64 P1, [R8+URZ+0x30000], R7 ;  /* 0x03000007080095a7 */ /* 0x000e64000802007f */
[----:B-1----:R-:W-:Y:S05]  /*0d50*/  @!P1 BRA `(.L_x_16) ;  /* 0xfffffffc00ec9947 */ /* 0x002fea000383ffff */
[----:B------:R-:W-:Y:S01]  /*0d60*/  UIADD3 UR5, UR4, 0x10000, URZ ;  /* 0x0001000004057890 */ /* 0x000fe2000fffe03f */
[----:B------:R-:W-:Y:S01]  /*0d70*/  WARPGROUP.ARRIVE ;  /* 0x00000000000079c5 */ /* 0x000fe20000000000 */
[----:B------:R-:W-:Y:S02]  /*0d80*/  USHF.R.U32.HI UR4, URZ, 0x4, UR4 ;  /* 0x000000043f047899 */ /* 0x000fe40008011604 */
[----:B------:R-:W-:Y:S02]  /*0d90*/  USHF.R.U32.HI UR5, URZ, 0x4, UR5 ;  /* 0x000000043f057899 */ /* 0x000fe40008011605 */
[----:B------:R-:W-:Y:S02]  /*0da0*/  ULOP3.LUT UR4, UR4, 0x3fff, URZ, 0xc0, !UPT ;  /* 0x00003fff04047892 */ /* 0x000fe4000f8ec03f */
[----:B------:R-:W-:Y:S02]  /*0db0*/  ULOP3.LUT UR5, UR5, 0x3fff, URZ, 0xc0, !UPT ;  /* 0x00003fff05057892 */ /* 0x000fe4000f8ec03f */
[----:B------:R-:W-:-:S02]  /*0dc0*/  ULOP3.LUT UR9, UR4, 0x10000, URZ, 0xfc, !UPT ;  /* 0x0001000004097892 */ /* 0x000fc4000f8efc3f */
[----:B------:R-:W-:Y:S01]  /*0dd0*/  ULOP3.LUT UR8, UR5, 0x10000, URZ, 0xfc, !UPT ;  /* 0x0001000005087892 */ /* 0x000fe2000f8efc3f */
[----:B------:R-:W-:Y:S02]  /*0de0*/  UMOV UR7, 0x40000080 ;  /* 0x4000008000077882 */ /* 0x000fe40000000000 */
[----:B------:R-:W-:Y:S02]  /*0df0*/  UMOV UR5, 0x40000080 ;  /* 0x4000008000057882 */ /* 0x000fe40000000000 */
[----:B------:R-:W-:Y:S02]  /*0e00*/  UMOV UR4, UR9 ;  /* 0x0000000900047c82 */ /* 0x000fe40008000000 */
[----:B------:R-:W-:Y:S02]  /*0e10*/  UMOV UR6, UR8 ;  /* 0x0000000800067c82 */ /* 0x000fe40008000000 */
[----:B------:R-:W-:Y:S01]  /*0e20*/  HGMMA.64x128x8.F32.TF32 R24, gdesc[UR4], RZ, !UPT ;  /* 0x05e00000041879f0 */ /* 0x000fe2000c7028ff */
[----:B------:R-:W-:-:S02]  /*0e30*/  UIADD3 UR4, UR9, 0x2, URZ ;  /* 0x0000000209047890 */ /* 0x000fc4000fffe03f */
[----:B------:R-:W-:Y:S01]  /*0e40*/  UIADD3 UR6, UR8, 0x2, URZ ;  /* 0x0000000208067890 */ /* 0x000fe2000fffe03f */
[----:B------:R-:W-:Y:S01]  /*0e50*/  UMOV UR5, 0x40000080 ;  /* 0x4000008000057882 */ /* 0x000fe20000000000 */
[----:B------:R-:W-:-:S07]  /*0e60*/  UMOV UR7, 0x40000080 ;  /* 0x4000008000077882 */ /* 0x000fce0000000000 */
[----:B------:R-:W-:Y:S01]  /*0e70*/  HGMMA.64x128x8.F32.TF32 R24, gdesc[UR4], R24 ;  /* 0x05e00000041879f0 */ /* 0x000fe20008702818 */
[----:B------:R-:W-:Y:S02]  /*0e80*/  UIADD3 UR4, UR9, 0x4, URZ ;  /* 0x0000000409047890 */ /* 0x000fe4000fffe03f */
        /* <DEDUP_REMOVED lines=28> */
[----:B------:R-:W-:Y:S01]  /*1050*/  HGMMA.64x128x8.F32.TF32 R24, gdesc[UR4], R24, gsb0 ;  /* 0x05e00000041879f0 */ /* 0x000fe20008002818 */
[----:B------:R-:W-:-:S05]  /*1060*/  UMOV UR4, 0x1 ;  /* 0x0000000100047882 */ /* 0x000fca0000000000 */
.L_x_14:
[----:B0-----:R-:W-:-:S05]  /*1070*/  VIMNMX R7, R6, 0x1, PT ;  /* 0x0000000106077848 */ /* 0x001fca0003fe0100 */
[----:B------:R-:W-:-:S05]  /*1080*/  IMAD.IADD R7, R6, 0x1, -R7 ;  /* 0x0000000106077824 */ /* 0x000fca00078e0a07 */
[----:B------:R-:W-:-:S13]  /*1090*/  ISETP.GE.AND P1, PT, R7, 0x1, PT ;  /* 0x000000010700780c */ /* 0x000fda0003f26270 */
[----:B------:R-:W-:Y:S05]  /*10a0*/  @!P1 BRA `(.L_x_17) ;  /* 0x00000004006c9947 */ /* 0x000fea0003800000 */
[----:B------:R-:W0:Y:S01]  /*10b0*/  S2UR UR6, SR_CgaCtaId ;  /* 0x00000000000679c3 */ /* 0x000e220000008800 */
[----:B------:R-:W-:Y:S01]  /*10c0*/  UMOV UR5, 0x400 ;  /* 0x0000040000057882 */ /* 0x000fe20000000000 */
[----:B------:R-:W-:Y:S01]  /*10d0*/  LOP3.LUT R12, R3, 0x1, RZ, 0xfc, !PT ;  /* 0x00000001030c7812 */ /* 0x000fe200078efcff */
[----:B------:R-:W-:Y:S01]  /*10e0*/  IMAD.MOV.U32 R11, RZ, RZ, RZ ;  /* 0x000000ffff0b7224 */ /* 0x000fe200078e00ff */
[----:B------:R-:W-:Y:S01]  /*10f0*/  UISETP.NE.U32.AND UP0, UPT, UR4, URZ, UPT ;  /* 0x0000003f0400728c */ /* 0x000fe2000bf05070 */
[----:B------:R-:W-:Y:S02]  /*1100*/  IMAD.MOV.U32 R6, RZ, RZ, R7 ;  /* 0x000000ffff067224 */ /* 0x000fe400078e0007 */
[----:B------:R-:W-:Y:S01]  /*1110*/  IMAD.MOV.U32 R8, RZ, RZ, RZ ;  /* 0x000000ffff087224 */ /* 0x000fe200078e00ff */
[----:B0-----:R-:W-:-:S04]  /*1120*/  ULEA UR5, UR6, UR5, 0x18 ;  /* 0x0000000506057291 */ /* 0x001fc8000f8ec03f */
[----:B------:R-:W-:Y:S02]  /*1130*/  UIADD3 UR7, UR5, 0x10000, URZ ;  /* 0x0001000005077890 */ /* 0x000fe4000fffe03f */
[----:B------:R-:W-:Y:S02]  /*1140*/  USHF.R.U32.HI UR6, URZ, 0x4, UR5 ;  /* 0x000000043f067899 */ /* 0x000fe40008011605 */
[----:B------:R-:W-:Y:S02]  /*1150*/  USHF.R.U32.HI UR7, URZ, 0x4, UR7 ;  /* 0x000000043f077899 */ /* 0x000fe40008011607 */
[----:B------:R-:W-:Y:S02]  /*1160*/  ULOP3.LUT UR6, UR6, 0x3fff, URZ, 0xc0, !UPT ;  /* 0x00003fff06067892 */ /* 0x000fe4000f8ec03f */
[----:B------:R-:W-:Y:S02]  /*1170*/  ULOP3.LUT UR7, UR7, 0x3fff, URZ, 0xc0, !UPT ;  /* 0x00003fff07077892 */ /* 0x000fe4000f8ec03f */
[----:B------:R-:W-:-:S02]  /*1180*/  ULOP3.LUT UR14, UR6, 0x10000, URZ, 0xfc, !UPT ;  /* 0x00010000060e7892 */ /* 0x000fc4000f8efc3f */
[----:B------:R-:W-:-:S12]  /*1190*/  ULOP3.LUT UR15, UR7, 0x10000, URZ, 0xfc, !UPT ;  /* 0x00010000070f7892 */ /* 0x000fd8000f8efc3f */
.L_x_22:
[----:B------:R-:W-:-:S13]  /*11a0*/  ISETP.NE.AND P2, PT, R12, 0x3, PT ;  /* 0x000000030c00780c */ /* 0x000fda0003f45270 */
[----:B------:R-:W-:Y:S05]  /*11b0*/  @!P2 BRA `(.L_x_18) ;  /* 0x000000000004a947 */ /* 0x000fea0003800000 */
[----:B------:R-:W-:Y:S01]  /*11c0*/  BPT.TRAP 0x1 ;  /* 0x000000040000795c */ /* 0x000fe20000300000 */
.L_x_18:
[----:B------:R-:W-:Y:S01]  /*11d0*/  SHF.L.U32 R9, R11, 0x1f, RZ ;  /* 0x0000001f0b097819 */ /* 0x000fe200000006ff */
[----:B------:R-:W-:-:S12]  /*11e0*/  ULEA UR6, UR4, UR5, 0x3 ;  /* 0x0000000504067291 */ /* 0x000fd8000f8e183f */
.L_x_19:
[----:B0-----:R-:W-:-:S04]  /*11f0*/  IMAD.U32 R10, RZ, RZ, UR6 ;  /* 0x00000006ff0a7e24 */ /* 0x001fc8000f8e00ff */
[----:B------:R0:W1:Y:S03]  /*1200*/  SYNCS.PHASECHK.TRANS64.TRYWAIT P1, [R10+URZ+0x30000], R9 ;  /* 0x030000090a0075a7 */ /* 0x000066000802017f */
[----:B-1----:R-:W-:Y:S05]  /*1210*/  @!P1 NANOSLEEP.SYNCS 0x989680 ;  /* 0x009896800000995d */ /* 0x002fea0003900000 */
[----:B------:R-:W1:Y:S02]  /*1220*/  @!P1 SYNCS.PHASECHK.TRANS64 P1, [R10+URZ+0x30000], R9 ;  /* 0x030000090a0095a7 */ /* 0x000e64000802007f */
[----:B-1----:R-:W-:Y:S05]  /*1230*/  @!P1 BRA `(.L_x_19) ;  /* 0xfffffffc00ec9947 */ /* 0x002fea000383ffff */
[----:B------:R-:W-:Y:S01]  /*1240*/  ULEA UR6, UR4, UR14, 0xa ;  /* 0x0000000e04067291 */ /* 0x000fe2000f8e503f */
[----:B------:R-:W-:Y:S01]  /*1250*/  WARPGROUP.ARRIVE ;  /* 0x00000000000079c5 */ /* 0x000fe20000000000 */
[----:B------:R-:W-:Y:S01]  /*1260*/  ULEA UR7, UR4, UR15, 0xb ;  /* 0x0000000f04077291 */ /* 0x000fe2000f8e583f */
[----:B------:R-:W-:Y:S01]  /*1270*/  UMOV UR9, 0x40000080 ;  /* 0x4000008000097882 */ /* 0x000fe20000000000 */
[----:B------:R-:W-:-:S03]  /*1280*/  UMOV UR11, 0x40000080 ;  /* 0x40000080000b7882 */ /* 0x000fc60000000000 */
[----:B------:R-:W-:Y:S02]  /*1290*/  UMOV UR8, UR6 ;  /* 0x0000000600087c82 */ /* 0x000fe40008000000 */
[----:B------:R-:W-:Y:S02]  /*12a0*/  UMOV UR10, UR7 ;  /* 0x00000007000a7c82 */ /* 0x000fe40008000000 */
[----:B------:R-:W-:Y:S01]  /*12b0*/  HGMMA.64x128x8.F32.TF32 R24, gdesc[UR8], R24, UP0 ;  /* 0x05e00000081879f0 */ /* 0x000fe2000bf02818 */
        /* <DEDUP_REMOVED lines=34> */
[----:B------:R-:W-:Y:S03]  /*14e0*/  HGMMA.64x128x8.F32.TF32 R24, gdesc[UR8], R24, gsb0 ;  /* 0x05e00000081879f0 */ /* 0x000fe60008002818 */
[----:B------:R-:W-:Y:S02]  /*14f0*/  WARPGROUP.DEPBAR.LE gsb0, 0x1 ;  /* 0x00008000000079c5 */ /* 0x000fe40000010100 */
[----:B------:R-:W-:Y:S05]  /*1500*/  @!P2 BRA `(.L_x_20) ;  /* 0x000000000004a947 */ /* 0x000fea0003800000 */
[----:B------:R-:W-:Y:S01]  /*1510*/  BPT.TRAP 0x1 ;  /* 0x000000040000795c */ /* 0x000fe20000300000 */
.L_x_20:
[----:B------:R-:W-:-:S13]  /*1520*/  ISETP.NE.AND P1, PT, R5, RZ, PT ;  /* 0x000000ff0500720c */ /* 0x000fda0003f25270 */
[----:B0-----:R-:W-:-:S05]  /*1530*/  @P1 LEA R9, R8, UR5, 0x3 ;  /* 0x0000000508091c11 */ /* 0x001fca000f8e18ff */
[----:B------:R-:W-:-:S05]  /*1540*/  @P1 VIADD R9, R9, 0x30020 ;  /* 0x0003002009091836 */ /* 0x000fca0000000000 */
[----:B------:R-:W-:-:S04]  /*1550*/  @P1 PRMT R9, R4, 0x654, R9 ;  /* 0x0000065404091816 */ /* 0x000fc80000000009 */
[----:B------:R0:W-:Y:S01]  /*1560*/  @P1 SYNCS.ARRIVE.TRANS64.RED.A1T0 RZ, [R9+URZ], RZ ;  /* 0x000000ff09ff19a7 */ /* 0x0001e2000810043f */
[----:B------:R-:W-:-:S13]  /*1570*/  ISETP.GT.U32.AND P1, PT, R3, 0x1, PT ;  /* 0x000000010300780c */ /* 0x000fda0003f24070 */
[----:B0-----:R-:W-:Y:S05]  /*1580*/  @P1 BRA `(.L_x_21) ;  /* 0x0000000000041947 */ /* 0x001fea0003800000 */
[----:B------:R-:W-:Y:S01]  /*1590*/  BPT.TRAP 0x1 ;  /* 0x000000040000795c */ /* 0x000fe20000300000 */
.L_x_21:
[----:B------:R-:W-:Y:S01]  /*15a0*/  UIADD3 UR4, UR4, 0x1, URZ ;  /* 0x0000000104047890 */ /* 0x000fe2000fffe03f */
[----:B------:R-:W-:Y:S01]  /*15b0*/  ISETP.GT.AND P2, PT, R6, 0x1, PT ;  /* 0x000000010600780c */ /* 0x000fe20003f44270 */
[----:B------:R-:W-:Y:S02]  /*15c0*/  VIADD R8, R8, 0x1 ;  /* 0x0000000108087836 */ /* 0x000fe40000000000 */
[----:B------:R-:W-:Y:S01]  /*15d0*/  UISETP.NE.AND UP0, UPT, UR4, 0x4, UPT ;  /* 0x000000040400788c */ /* 0x000fe2000bf05270 */
[----:B------:R-:W-:Y:S02]  /*15e0*/  VIADD R6, R6, 0xffffffff ;  /* 0xffffffff06067836 */ /* 0x000fe40000000000 */
[C---:B------:R-:W-:Y:S01]  /*15f0*/  ISETP.NE.AND P1, PT, R8.reuse, 0x4, PT ;  /* 0x000000040800780c */ /* 0x040fe20003f25270 */
[----:B------:R-:W-:Y:S02]  /*1600*/  USEL UR6, URZ, 0x1, UP0 ;  /* 0x000000013f067887 */ /* 0x000fe40008000000 */
[----:B------:R-:W-:Y:S01]  /*1610*/  USEL UR4, UR4, URZ, UP0 ;  /* 0x0000003f04047287 */ /* 0x000fe20008000000 */
[----:B------:R-:W-:Y:S01]  /*1620*/  SEL R8, R8, RZ, P1 ;  /* 0x000000ff08087207 */ /* 0x000fe20000800000 */
[----:B------:R-:W-:-:S02]  /*1630*/  UPLOP3.LUT UP0, UPT, UPT, UPT, UPT, 0x80, 0x0 ;  /* 0x000000000000789c */ /* 0x000fc40003f0f070 */
[----:B------:R-:W-:Y:S01]  /*1640*/  LOP3.LUT R11, R11, UR6, RZ, 0x3c, !PT ;  /* 0x000000060b0b7c12 */ /* 0x000fe2000f8e3cff */
[----:B------:R-:W-:Y:S08]  /*1650*/  @P2 BRA `(.L_x_22) ;  /* 0xfffffff800d02947 */ /* 0x000ff0000383ffff */
.L_x_17:
[----:B------:R-:W-:Y:S02]  /*1660*/  WARPGROUP.DEPBAR.LE gsb0, 0x0 ;  /* 0x00008000000079c5 */ /* 0x000fe40000010000 */
[----:B------:R-:W-:Y:S05]  /*1670*/  @!P0 BRA `(.L_x_23) ;  /* 0x0000000000408947 */ /* 0x000fea0003800000 */
[----:B------:R-:W-:-:S04]  /*1680*/  LOP3.LUT R6, R3, 0x1, RZ, 0xfc, !PT ;  /* 0x0000000103067812 */ /* 0x000fc800078efcff */
[----:B------:R-:W-:-:S13]  /*1690*/  ISETP.NE.AND P0, PT, R6, 0x3, PT ;  /* 0x000000030600780c */ /* 0x000fda0003f05270 */
[----:B------:R-:W-:Y:S05]  /*16a0*/  @!P0 BRA `(.L_x_24) ;  /* 0x0000000000048947 */ /* 0x000fea0003800000 */
[----:B------:R-:W-:Y:S01]  /*16b0*/  BPT.TRAP 0x1 ;  /* 0x000000040000795c */ /* 0x000fe20000300000 */
.L_x_24:
[----:B------:R-:W-:-:S13]  /*16c0*/  ISETP.NE.AND P0, PT, R5, RZ, PT ;  /* 0x000000ff0500720c */ /* 0x000fda0003f05270 */
[----:B------:R-:W0:Y:S01]  /*16d0*/  @P0 S2R R6, SR_CgaCtaId ;  /* 0x0000000000060919 */ /* 0x000e220000008800 */
[----:B------:R-:W-:Y:S01]  /*16e0*/  @P0 IMAD.SHL.U32 R7, R7, 0x8, RZ ;  /* 0x0000000807070824 */ /* 0x000fe200078e00ff */
[----:B------:R-:W-:-:S04]  /*16f0*/  @P0 MOV R5, 0x400 ;  /* 0x0000040000050802 */ /* 0x000fc80000000f00 */
[----:B------:R-:W-:Y:S02]  /*1700*/  @P0 LOP3.LUT R7, R7, 0x18, RZ, 0xc0, !PT ;  /* 0x0000001807070812 */ /* 0x000fe400078ec0ff */
[----:B0-----:R-:W-:-:S04]  /*1710*/  @P0 LEA R6, R6, R5, 0x18 ;  /* 0x0000000506060211 */ /* 0x001fc800078ec0ff */
[----:B------:R-:W-:-:S04]  /*1720*/  @P0 IADD3 R7, R6, 0x30020, R7 ;  /* 0x0003002006070810 */ /* 0x000fc80007ffe007 */
[----:B------:R-:W-:-:S04]  /*1730*/  @P0 PRMT R7, R4, 0x654, R7 ;  /* 0x0000065404070816 */ /* 0x000fc80000000007 */
[----:B------:R0:W-:Y:S01]  /*1740*/  @P0 SYNCS.ARRIVE.TRANS64.RED.A1T0 RZ, [R7+URZ], RZ ;  /* 0x000000ff07ff09a7 */ /* 0x0001e2000810043f */
[----:B------:R-:W-:-:S13]  /*1750*/  ISETP.GT.U32.AND P0, PT, R3, 0x1, PT ;  /* 0x000000010300780c */ /* 0x000fda0003f04070 */
[----:B0-----:R-:W-:Y:S05]  /*1760*/  @P0 BRA `(.L_x_23) ;  /* 0x0000000000040947 */ /* 0x001fea0003800000 */
[----:B------:R-:W-:Y:S01]  /*1770*/  BPT.TRAP 0x1 ;  /* 0x000000040000795c */ /* 0x000fe20000300000 */
.L_x_23:
[----:B------:R-:W0:Y:S01]  /*1780*/  S2R R3, SR_TID.X ;  /* 0x0000000000037919 */ /* 0x000e220000002100 */
[----:B------:R-:W-:Y:S01]  /*1790*/  ULDC.64 UR4, c[0x0][0x280] ;  /* 0x0000a00000047ab9 */ /* 0x000fe20000000a00 */
[----:B------:R-:W1:Y:S01]  /*17a0*/  S2R R5, SR_CTAID.Y ;  /* 0x0000000000057919 */ /* 0x000e620000002600 */
[----:B------:R-:W4:Y:S01]  /*17b0*/  S2R R15, SR_CTAID.X ;  /* 0x00000000000f7919 */ /* 0x000f220000002500 */
[----:B0-----:R-:W-:-:S04]  /*17c0*/  SHF.R.S32.HI R4, RZ, 0x1f, R3 ;  /* 0x0000001fff047819 */ /* 0x001fc80000011403 */
[----:B------:R-:W-:Y:S01]  /*17d0*/  LEA.HI R4, R4, R3, RZ, 0x7 ;  /* 0x0000000304047211 */ /* 0x000fe200078f38ff */
[----:B-1----:R-:W-:-:S03]  /*17e0*/  IMAD.SHL.U32 R5, R5, 0x80, RZ ;  /* 0x0000008005057824 */ /* 0x002fc600078e00ff */
[----:B------:R-:W-:Y:S01]  /*17f0*/  LOP3.LUT R4, R4, 0xffffff80, RZ, 0xc0, !PT ;  /* 0xffffff8004047812 */ /* 0x000fe200078ec0ff */
[----:B----4-:R-:W-:Y:S01]  /*1800*/  IMAD.SHL.U32 R12, R15, 0x40, RZ ;  /* 0x000000400f0c7824 */ /* 0x010fe200078e00ff */
[----:B------:R-:W-:-:S03]  /*1810*/  ISETP.GE.AND P0, PT, R5, UR5, PT ;  /* 0x0000000505007c0c */ /* 0x000fc6000bf06270 */
[----:B------:R-:W-:Y:S01]  /*1820*/  IMAD.IADD R8, R3, 0x1, -R4 ;  /* 0x0000000103087824 */ /* 0x000fe200078e0a04 */
[----:B------:R-:W-:-:S04]  /*1830*/  ISETP.GE.OR P0, PT, R12, UR4, P0 ;  /* 0x000000040c007c0c */ /* 0x000fc80008706670 */
[----:B------:R-:W-:-:S04]  /*1840*/  SHF.R.S32.HI R9, RZ, 0x1f, R8 ;  /* 0x0000001fff097819 */ /* 0x000fc80000011408 */
[----:B------:R-:W-:-:S04]  /*1850*/  LEA.HI R3, R9, R8, RZ, 0x2 ;  /* 0x0000000809037211 */ /* 0x000fc800078f10ff */
[--C-:B------:R-:W-:Y:S02]  /*1860*/  SHF.R.S32.HI R10, RZ, 0x2, R3.reuse ;  /* 0x00000002ff0a7819 */ /* 0x100fe40000011403 */
[----:B------:R-:W-:-:S04]  /*1870*/  SHF.R.S32.HI R7, RZ, 0x1f, R3 ;  /* 0x0000001fff077819 */ /* 0x000fc80000011403 */
[----:B------:R-:W-:-:S04]  /*1880*/  LEA.HI R7, R7, R10, RZ, 0x3 ;  /* 0x0000000a07077211 */ /* 0x000fc800078f18ff */
[----:B------:R-:W-:Y:S01]  /*1890*/  LOP3.LUT R11, R7, 0xfffffff8, RZ, 0xc0, !PT ;  /* 0xfffffff8070b7812 */ /* 0x000fe200078ec0ff */
[----:B------:R-:W-:Y:S06]  /*18a0*/  @P0 EXIT ;  /* 0x000000000000094d */ /* 0x000fec0003800000 */
[----:B------:R-:W0:Y:S01]  /*18b0*/  LDC.64 R6, c[0x0][0x658] ;  /* 0x00019600ff067b82 */ /* 0x000e220000000a00 */
[----:B------:R-:W-:Y:S01]  /*18c0*/  IMAD.IADD R10, R10, 0x1, -R11 ;  /* 0x000000010a0a7824 */ /* 0x000fe200078e0a0b */
[----:B------:R-:W-:Y:S02]  /*18d0*/  LOP3.LUT R3, R3, 0x7ffffffc, RZ, 0xc0, !PT ;  /* 0x7ffffffc03037812 */ /* 0x000fe400078ec0ff */
[----:B------:R-:W-:Y:S02]  /*18e0*/  LEA.HI R4, R9, R8, RZ, 0x5 ;  /* 0x0000000809047211 */ /* 0x000fe400078f28ff */
[----:B------:R-:W-:Y:S01]  /*18f0*/  SHF.R.S32.HI R11, RZ, 0x1f, R10 ;  /* 0x0000001fff0b7819 */ /* 0x000fe2000001140a */
[----:B------:R-:W-:Y:S01]  /*1900*/  IMAD.IADD R3, R8, 0x1, -R3 ;  /* 0x0000000108037824 */ /* 0x000fe200078e0a03 */
[----:B------:R-:W-:Y:S02]  /*1910*/  SHF.R.S32.HI R9, RZ, 0x5, R4 ;  /* 0x00000005ff097819 */ /* 0x000fe40000011404 */
[----:B---3-5:R-:W-:Y:S01]  /*1920*/  FSETP.NEU.AND P1, PT, R2, RZ, PT ;  /* 0x000000ff0200720b */ /* 0x028fe20003f2d000 */
[----:B------:R-:W-:-:S02]  /*1930*/  IMAD.SHL.U32 R8, R3, 0x2, RZ ;  /* 0x0000000203087824 */ /* 0x000fc400078e00ff */
[----:B------:R-:W-:-:S03]  /*1940*/  IMAD.WIDE R14, R15, 0x40, R10 ;  /* 0x000000400f0e7825 */ /* 0x000fc600078e020a */
[----:B------:R-:W-:Y:S01]  /*1950*/  IADD3 R4, P0, R5, R8, RZ ;  /* 0x0000000805047210 */ /* 0x000fe20007f1e0ff */
[C---:B------:R-:W-:Y:S01]  /*1960*/  IMAD R11, R9.reuse, -0x10, -R12 ;  /* 0xfffffff0090b7824 */ /* 0x040fe200078e0a0c */
[----:B------:R-:W-:Y:S01]  /*1970*/  SHF.R.S32.HI R12, RZ, 0x1f, R8 ;  /* 0x0000001fff0c7819 */ /* 0x000fe20000011408 */
[----:B------:R-:W-:Y:S01]  /*1980*/  IMAD.WIDE R14, R9, 0x10, R14 ;  /* 0x00000010090e7825 */ /* 0x000fe200078e020e */
[----:B------:R-:W-:Y:S02]  /*1990*/  IADD3 R3, -R8, UR5, -R5 ;  /* 0x0000000508037c10 */ /* 0x000fe4000fffe905 */
[----:B------:R-:W-:Y:S01]  /*19a0*/  LEA.HI.X.SX32 R5, R5, R12, 0x1, P0 ;  /* 0x0000000c05057211 */ /* 0x000fe200000f0eff */
[-C--:B0-----:R-:W-:Y:S01]  /*19b0*/  IMAD R8, R15, R6.reuse, RZ ;  /* 0x000000060f087224 */ /* 0x081fe200078e02ff */
[----:B------:R-:W-:Y:S01]  /*19c0*/  IADD3 R10, R11, UR4, -R10 ;  /* 0x000000040b0a7c10 */ /* 0x000fe2000fffe80a */
[----:B------:R-:W-:Y:S01]  /*19d0*/  IMAD.SHL.U32 R16, R6, 0x8, RZ ;  /* 0x0000000806107824 */ /* 0x000fe200078e00ff */
[----:B------:R-:W-:Y:S01]  /*19e0*/  ISETP.GT.AND P0, PT, R3, RZ, PT ;  /* 0x000000ff0300720c */ /* 0x000fe20003f04270 */
[----:B------:R-:W-:Y:S01]  /*19f0*/  IMAD.WIDE.U32 R12, R14, R6, R4 ;  /* 0x000000060e0c7225 */ /* 0x000fe200078e0004 */
[----:B------:R-:W-:-:S02]  /*1a00*/  SHF.L.U64.HI R11, R6, 0x3, R7 ;  /* 0x00000003060b7819 */ /* 0x000fc40000010207 */
[----:B------:R-:W-:Y:S01]  /*1a10*/  ISETP.GT.AND P3, PT, R10, RZ, P0 ;  /* 0x000000ff0a00720c */ /* 0x000fe20000764270 */
[----:B------:R-:W-:-:S04]  /*1a20*/  IMAD R19, R14, R7, R8 ;  /* 0x000000070e137224 */ /* 0x000fc800078e0208 */
[----:B------:R-:W-:Y:S01]  /*1a30*/  IMAD.IADD R19, R13, 0x1, R19 ;  /* 0x000000010d137824 */ /* 0x000fe200078e0213 */
[----:B------:R-:W-:Y:S07]  /*1a40*/  @!P1 BRA `(.L_x_25) ;  /* 0x0000002800cc9947 */ /* 0x000fee0003800000 */
[----:B------:R-:W-:Y:S01]  /*1a50*/  ULDC.64 UR6, c[0x0][0x630] ;  /* 0x00018c0000067ab9 */ /* 0x000fe20000000a00 */
[----:B------:R-:W-:Y:S01]  /*1a60*/  ULDC.64 UR8, c[0x0][0x628] ;  /* 0x00018a0000087ab9 */ /* 0x000fe20000000a00 */
[----:B------:R-:W-:Y:S01]  /*1a70*/  IMAD R13, R15, UR6, RZ ;  /* 0x000000060f0d7c24 */ /* 0x000fe2000f8e02ff */
[----:B------:R-:W-:Y:S01]  /*1a80*/  ULDC.64 UR4, c[0x0][0x650] ;  /* 0x0001940000047ab9 */ /* 0x000fe20000000a00 */
[----:B------:R-:W-:-:S04]  /*1a90*/  IMAD.WIDE.U32 R8, R14, UR6, R4 ;  /* 0x000000060e087c25 */ /* 0x000fc8000f8e0004 */
[----:B------:R-:W-:Y:S01]  /*1aa0*/  IMAD R13, R14, UR7, R13 ;  /* 0x000000070e0d7c24 */ /* 0x000fe2000f8e020d */
[----:B------:R-:W-:-:S03]  /*1ab0*/  LEA R6, P1, R8, UR8, 0x2 ;  /* 0x0000000808067c11 */ /* 0x000fc6000f8210ff */
[----:B------:R-:W-:-:S05]  /*1ac0*/  IMAD.IADD R7, R9, 0x1, R13 ;  /* 0x0000000109077824 */ /* 0x000fca00078e020d */
[----:B------:R-:W-:-:S05]  /*1ad0*/  LEA.HI.X R7, R8, UR9, R7, 0x2, P1 ;  /* 0x0000000908077c11 */ /* 0x000fca00088f1407 */
[----:B------:R-:W3:Y:S01]  /*1ae0*/  @P3 LDG.E.LTC128B R17, desc[UR12][R6.64] ;  /* 0x0000000c06113981 */ /* 0x000ee2000c1e1920 */
[----:B------:R-:W-:Y:S01]  /*1af0*/  LEA R8, P4, R12, UR4, 0x2 ;  /* 0x000000040c087c11 */ /* 0x000fe2000f8810ff */
[----:B------:R-:W-:Y:S01]  /*1b00*/  BSSY B0, `(.L_x_26) ;  /* 0x000000b000007945 */ /* 0x000fe20003800000 */
[----:B------:R-:W-:-:S04]  /*1b10*/  ISETP.GT.AND P1, PT, R3, 0x1, PT ;  /* 0x000000010300780c */ /* 0x000fc80003f24270 */
[----:B------:R-:W-:Y:S02]  /*1b20*/  ISETP.GT.AND P2, PT, R10, RZ, P1 ;  /* 0x000000ff0a00720c */ /* 0x000fe40000f44270 */
[----:B---3--:R-:W-:-:S05]  /*1b30*/  LOP3.LUT R9, R17, 0xffffe000, RZ, 0xc0, !PT ;  /* 0xffffe00011097812 */ /* 0x008fca00078ec0ff */
[----:B------:R-:W-:-:S04]  /*1b40*/  FMUL R9, R9, R2 ;  /* 0x0000000209097220 */ /* 0x000fc80000400000 */
[----:B--2---:R-:W-:Y:S01]  /*1b50*/  FFMA R21, R24, R0, R9 ;  /* 0x0000000018157223 */ /* 0x004fe20000000009 */
[----:B------:R-:W-:-:S04]  /*1b60*/  LEA.HI.X R9, R12, UR5, R19, 0x2, P4 ;  /* 0x000000050c097c11 */ /* 0x000fc8000a0f1413 */
[----:B------:R-:W-:-:S05]  /*1b70*/  F2FP.TF32.F32.PACK_B R21, R21 ;  /* 0x00000015ff15723e */ /* 0x000fca00024050ff */
[----:B------:R0:W-:Y:S01]  /*1b80*/  @P3 STG.E desc[UR12][R8.64], R21 ;  /* 0x0000001508003986 */ /* 0x0001e2000c10190c */
[----:B------:R-:W-:Y:S05]  /*1b90*/  @!P2 BRA `(.L_x_27) ;  /* 0x000000000004a947 */ /* 0x000fea0003800000 */
[----:B------:R1:W5:Y:S02]  /*1ba0*/  LDG.E.LTC128B R17, desc[UR12][R6.64+0x4] ;  /* 0x0000040c06117981 */ /* 0x000364000c1e1920 */
.L_x_27:
[----:B------:R-:W-:Y:S05]  /*1bb0*/  BSYNC B0 ;  /* 0x0000000000007941 */ /* 0x000fea0003800000 */
.L_x_26:
[----:B------:R-:W-:Y:S01]  /*1bc0*/  USHF.L.U32 UR5, UR6, 0x3, URZ ;  /* 0x0000000306057899 */ /* 0x000fe2000800063f */
[----:B0----5:R-:W-:Y:S01]  /*1bd0*/  LOP3.LUT R21, R17, 0xffffe000, RZ, 0xc0, !PT ;  /* 0xffffe00011157812 */ /* 0x021fe200078ec0ff */
[----:B------:R-:W-:Y:S01]  /*1be0*/  USHF.L.U64.HI UR4, UR6, 0x3, UR7 ;  /* 0x0000000306047899 */ /* 0x000fe20008010207 */
[----:B------:R-:W-:-:S03]  /*1bf0*/  ISETP.GT.AND P0, PT, R10, 0x8, P0 ;  /* 0x000000080a00780c */ /* 0x000fc60000704270 */
[----:B------:R-:W-:Y:S02]  /*1c00*/  IMAD.U32 R18, RZ, RZ, UR5 ;  /* 0x00000005ff127e24 */ /* 0x000fe4000f8e00ff */
[----:B------:R-:W-:Y:S01]  /*1c10*/  FMUL R12, R21, R2 ;  /* 0x00000002150c7220 */ /* 0x000fe20000400000 */
[----:B------:R-:W-:-:S03]  /*1c20*/  IMAD.U32 R19, RZ, RZ, UR4 ;  /* 0x00000004ff137e24 */ /* 0x000fc6000f8e00ff */
[----:B------:R-:W-:Y:S01]  /*1c30*/  FFMA R25, R25, R0, R12 ;  /* 0x0000000019197223 */ /* 0x000fe2000000000c */
[----:B------:R-:W-:-:S04]  /*1c40*/  IMAD.WIDE.U32 R14, R14, UR6, R18 ;  /* 0x000000060e0e7c25 */ /* 0x000fc8000f8e0012 */
[----:B------:R-:W-:Y:S02]  /*1c50*/  F2FP.TF32.F32.PACK_B R25, R25 ;  /* 0x00000019ff19723e */ /* 0x000fe400024050ff */
[----:B------:R-:W-:-:S03]  /*1c60*/  IADD3 R14, P3, R4, R14, RZ ;  /* 0x0000000e040e7210 */ /* 0x000fc60007f7e0ff */
[----:B------:R0:W-:Y:S01]  /*1c70*/  @P2 STG.E desc[UR12][R8.64+0x4], R25 ;  /* 0x0000041908002986 */ /* 0x0001e2000c10190c */
[----:B------:R-:W-:Y:S02]  /*1c80*/  IADD3.X R5, R5, R13, R15, P3, !PT ;  /* 0x0000000d05057210 */ /* 0x000fe40001ffe40f */
[----:B------:R-:W-:-:S04]  /*1c90*/  LEA R4, P3, R14, UR8, 0x2 ;  /* 0x000000080e047c11 */ /* 0x000fc8000f8610ff */
[----:B------:R-:W-:-:S05]  /*1ca0*/  LEA.HI.X R5, R14, UR9, R5, 0x2, P3 ;  /* 0x000000090e057c11 */ /* 0x000fca00098f1405 */
[----:B------:R-:W2:Y:S01]  /*1cb0*/  @P0 LDG.E.LTC128B R17, desc[UR12][R4.64] ;  /* 0x0000000c04110981 */ /* 0x000ea2000c1e1920 */
[C---:B------:R-:W-:Y:S01]  /*1cc0*/  SHF.L.U64.HI R11, R16.reuse, 0x2, R11 ;  /* 0x00000002100b7819 */ /* 0x040fe2000001020b */
[----:B------:R-:W-:Y:S01]  /*1cd0*/  BSSY B0, `(.L_x_28) ;  /* 0x000000b000007945 */ /* 0x000fe20003800000 */
[----:B------:R-:W-:Y:S02]  /*1ce0*/  LEA R12, P2, R16, R8, 0x2 ;  /* 0x00000008100c7211 */ /* 0x000fe400078410ff */
[----:B------:R-:W-:Y:S02]  /*1cf0*/  ISETP.GT.AND P1, PT, R10, 0x8, P1 ;  /* 0x000000080a00780c */ /* 0x000fe40000f24270 */
[----:B--2---:R-:W-:-:S05]  /*1d00*/  LOP3.LUT R13, R17, 0xffffe000, RZ, 0xc0, !PT ;  /* 0xffffe000110d7812 */ /* 0x004fca00078ec0ff */
[----:B------:R-:W-:-:S04]  /*1d10*/  FMUL R13, R13, R2 ;  /* 0x000000020d0d7220 */ /* 0x000fc80000400000 */
[----:B------:R-:W-:Y:S01]  /*1d20*/  FFMA R15, R26, R0, R13 ;  /* 0x000000001a0f7223 */ /* 0x000fe2000000000d */
[----:B------:R-:W-:-:S04]  /*1d30*/  IMAD.X R13, R11, 0x1, R9, P2 ;  /* 0x000000010b0d7824 */ /* 0x000fc800010e0609 */
[----:B------:R-:W-:-:S05]  /*1d40*/  F2FP.TF32.F32.PACK_B R15, R15 ;  /* 0x0000000fff0f723e */ /* 0x000fca00024050ff */
[----:B------:R0:W-:Y:S01]  /*1d50*/  @P0 STG.E desc[UR12][R12.64], R15 ;  /* 0x0000000f0c000986 */ /* 0x0001e2000c10190c */
[----:B------:R-:W-:Y:S05]  /*1d60*/  @!P1 BRA `(.L_x_29) ;  /* 0x0000000000049947 */ /* 0x000fea0003800000 */
[----:B------:R2:W5:Y:S02]  /*1d70*/  LDG.E.LTC128B R17, desc[UR12][R4.64+0x4] ;  /* 0x0000040c04117981 */ /* 0x000564000c1e1920 */
.L_x_29:
[----:B------:R-:W-:Y:S05]  /*1d80*/  BSYNC B0 ;  /* 0x0000000000007941 */ /* 0x000fea0003800000 */
.L_x_28:
[----:B-----5:R-:W-:Y:S01]  /*1d90*/  LOP3.LUT R11, R17, 0xffffe000, RZ, 0xc0, !PT ;  /* 0xffffe000110b7812 */ /* 0x020fe200078ec0ff */
[----:B------:R-:W-:Y:S01]  /*1da0*/  BSSY B0, `(.L_x_30) ;  /* 0x0000009000007945 */ /* 0x000fe20003800000 */
[----:B------:R-:W-:-:S03]  /*1db0*/  ISETP.GT.AND P0, PT, R3, 0x8, PT ;  /* 0x000000080300780c */ /* 0x000fc60003f04270 */
[----:B------:R-:W-:Y:S01]  /*1dc0*/  FMUL R14, R11, R2 ;  /* 0x000000020b0e7220 */ /* 0x000fe20000400000 */
[----:B------:R-:W-:-:S03]  /*1dd0*/  ISETP.GT.AND P2, PT, R10, RZ, P0 ;  /* 0x000000ff0a00720c */ /* 0x000fc60000744270 */
[----:B------:R-:W-:-:S05]  /*1de0*/  FFMA R27, R27, R0, R14 ;  /* 0x000000001b1b7223 */ /* 0x000fca000000000e */
[----:B------:R-:W-:-:S05]  /*1df0*/  F2FP.TF32.F32.PACK_B R27, R27 ;  /* 0x0000001bff1b723e */ /* 0x000fca00024050ff */
[----:B------:R3:W-:Y:S01]  /*1e00*/  @P1 STG.E desc[UR12][R12.64+0x4], R27 ;  /* 0x0000041b0c001986 */ /* 0x0007e2000c10190c */
[----:B------:R-:W-:Y:S05]  /*1e10*/  @!P2 BRA `(.L_x_31) ;  /* 0x000000000004a947 */ /* 0x000fea0003800000 */
[----:B------:R4:W5:Y:S02]  /*1e20*/  LDG.E.LTC128B R17, desc[UR12][R6.64+0x20] ;  /* 0x0000200c06117981 */ /* 0x000964000c1e1920 */
.L_x_31:
[----:B------:R-:W-:Y:S05]  /*1e30*/  BSYNC B0 ;  /* 0x0000000000007941 */ /* 0x000fea0003800000 */
.L_x_30:
        /* <DEDUP_REMOVED lines=10> */
.L_x_33:
[----:B------:R-:W-:Y:S05]  /*1ee0*/  BSYNC B0 ;  /* 0x0000000000007941 */ /* 0x000fea0003800000 */
.L_x_32:
[----:B0----5:R-:W-:Y:S01]  /*1ef0*/  LOP3.LUT R11, R17, 0xffffe000, RZ, 0xc0, !PT ;  /* 0xffffe000110b7812 */ /* 0x021fe200078ec0ff */
[----:B------:R-:W-:Y:S01]  /*1f00*/  BSSY B0, `(.L_x_34) ;  /* 0x0000008000007945 */ /* 0x000fe20003800000 */
[----:B------:R-:W-:-:S03]  /*1f10*/  ISETP.GT.AND P0, PT, R10, 0x8, P0 ;  /* 0x000000080a00780c */ /* 0x000fc60000704270 */
[----:B------:R-:W-:-:S04]  /*1f20*/  FMUL R14, R11, R2 ;  /* 0x000000020b0e7220 */ /* 0x000fc80000400000 */
[----:B------:R-:W-:-:S05]  /*1f30*/  FFMA R29, R29, R0, R14 ;  /* 0x000000001d1d7223 */ /* 0x000fca000000000e */
[----:B------:R-:W-:-:S05]  /*1f40*/  F2FP.TF32.F32.PACK_B R29, R29 ;  /* 0x0000001dff1d723e */ /* 0x000fca00024050ff */
[----:B------:R0:W-:Y:S01]  /*1f50*/  @P3 STG.E desc[UR12][R8.64+0x24], R29 ;  /* 0x0000241d08003986 */ /* 0x0001e2000c10190c */
[----:B------:R-:W-:Y:S05]  /*1f60*/  @!P0 BRA `(.L_x_35) ;  /* 0x0000000000048947 */ /* 0x000fea0003800000 */
[----:B------:R0:W5:Y:S02]  /*1f70*/  LDG.E.LTC128B R17, desc[UR12][R4.64+0x20] ;  /* 0x0000200c04117981 */ /* 0x000164000c1e1920 */
.L_x_35:
[----:B------:R-:W-:Y:S05]  /*1f80*/  BSYNC B0 ;  /* 0x0000000000007941 */ /* 0x000fea0003800000 */
.L_x_34:
[----:B-----5:R-:W-:Y:S01]  /*1f90*/  LOP3.LUT R11, R17, 0xffffe000, RZ, 0xc0, !PT ;  /* 0xffffe000110b7812 */ /* 0x020fe200078ec0ff */
        /* <DEDUP_REMOVED lines=8> */
.L_x_37:
[----:B------:R-:W-:Y:S05]  /*2020*/  BSYNC B0 ;  /* 0x0000000000007941 */ /* 0x000fea0003800000 */
.L_x_36:
[----:B0----5:R-:W-:Y:S01]  /*2030*/  LOP3.LUT R11, R17, 0xffffe000, RZ, 0xc0, !PT ;  /* 0xffffe000110b7812 */ /* 0x021fe200078ec0ff */
        /* <DEDUP_REMOVED lines=9> */
.L_x_39:
[----:B------:R-:W-:Y:S05]  /*20d0*/  BSYNC B0 ;  /* 0x0000000000007941 */ /* 0x000fea0003800000 */
.L_x_38:
        /* <DEDUP_REMOVED lines=10> */
.L_x_41:
[----:B------:R-:W-:Y:S05]  /*2180*/  BSYNC B0 ;  /* 0x0000000000007941 */ /* 0x000fea0003800000 */
.L_x_40:
        /* <DEDUP_REMOVED lines=9> */
.L_x_43:
[----:B------:R-:W-:Y:S05]  /*2220*/  BSYNC B0 ;  /* 0x0000000000007941 */ /* 0x000fea0003800000 */
.L_x_42:
        /* <DEDUP_REMOVED lines=9> */
.L_x_45:
[----:B------:R-:W-:Y:S05]  /*22c0*/  BSYNC B0 ;  /* 0x0000000000007941 */ /* 0x000fea0003800000 */
.L_x_44:
        /* <DEDUP_REMOVED lines=10> */
.L_x_47:
[----:B------:R-:W-:Y:S05]  /*2370*/  BSYNC B0 ;  /* 0x0000000000007941 */ /* 0x000fea0003800000 */
.L_x_46:
        /* <DEDUP_REMOVED lines=10> */
.L_x_49:
[----:B------:R-:W-:Y:S05]  /*2420*/  BSYNC B0 ;  /* 0x0000000000007941 */ /* 0x000fea0003800000 */
.L_x_48:
        /* <DEDUP_REMOVED lines=9> */
.L_x_51:
[----:B------:R-:W-:Y:S05]  /*24c0*/  BSYNC B0 ;  /* 0x0000000000007941 */ /* 0x000fea0003800000 */
.L_x_50:
        /* <DEDUP_REMOVED lines=9> */
.L_x_53:
[----:B------:R-:W-:Y:S05]  /*2560*/  BSYNC B0 ;  /* 0x0000000000007941 */ /* 0x000fea0003800000 */
.L_x_52:
        /* <DEDUP_REMOVED lines=10> */
.L_x_55:
[----:B------:R-:W-:Y:S05]  /*2610*/  BSYNC B0 ;  /* 0x0000000000007941 */ /* 0x000fea0003800000 */
.L_x_54:
        /* <DEDUP_REMOVED lines=10> */
.L_x_57:
[----:B------:R-:W-:Y:S05]  /*26c0*/  BSYNC B0 ;  /* 0x0000000000007941 */ /* 0x000fea0003800000 */
.L_x_56:
        /* <DEDUP_REMOVED lines=9> */
.L_x_59:
[----:B------:R-:W-:Y:S05]  /*2760*/  BSYNC B0 ;  /* 0x0000000000007941 */ /* 0x000fea0003800000 */
.L_x_58:
        /* <DEDUP_REMOVED lines=9> */
.L_x_61:
[----:B------:R-:W-:Y:S05]  /*2800*/  BSYNC B0 ;  /* 0x0000000000007941 */ /* 0x000fea0003800000 */
.L_x_60:
        /* <DEDUP_REMOVED lines=10> */
.L_x_63:
[----:B------:R-:W-:Y:S05]  /*28b0*/  BSYNC B0 ;  /* 0x0000000000007941 */ /* 0x000fea0003800000 */
.L_x_62:
        /* <DEDUP_REMOVED lines=10> */
.L_x_65:
[----:B------:R-:W-:Y:S05]  /*2960*/  BSYNC B0 ;  /* 0x0000000000007941 */ /* 0x000fea0003800000 */
.L_x_64:
        /* <DEDUP_REMOVED lines=9> */
.L_x_67:
[----:B------:R-:W-:Y:S05]  /*2a00*/  BSYNC B0 ;  /* 0x0000000000007941 */ /* 0x000fea0003800000 */
.L_x_66:
        /* <DEDUP_REMOVED lines=9> */
.L_x_69:
[----:B------:R-:W-:Y:S05]  /*2aa0*/  BSYNC B0 ;  /* 0x0000000000007941 */ /* 0x000fea0003800000 */
.L_x_68:
        /* <DEDUP_REMOVED lines=10> */
.L_x_71:
[----:B------:R-:W-:Y:S05]  /*2b50*/  BSYNC B0 ;  /* 0x0000000000007941 */ /* 0x000fea0003800000 */
.L_x_70:
        /* <DEDUP_REMOVED lines=10> */
.L_x_73:
[----:B------:R-:W-:Y:S05]  /*2c00*/  BSYNC B0 ;  /* 0x0000000000007941 */ /* 0x000fea0003800000 */
.L_x_72:
        /* <DEDUP_REMOVED lines=9> */
.L_x_75:
[----:B------:R-:W-:Y:S05]  /*2ca0*/  BSYNC B0 ;  /* 0x0000000000007941 */ /* 0x000fea0003800000 */
.L_x_74:
        /* <DEDUP_REMOVED lines=9> */
.L_x_77:
[----:B------:R-:W-:Y:S05]  /*2d40*/  BSYNC B0 ;  /* 0x0000000000007941 */ /* 0x000fea0003800000 */
.L_x_76:
        /* <DEDUP_REMOVED lines=10> */
.L_x_79:
[----:B------:R-:W-:Y:S05]  /*2df0*/  BSYNC B0 ;  /* 0x0000000000007941 */ /* 0x000fea0003800000 */
.L_x_78:
        /* <DEDUP_REMOVED lines=10> */
.L_x_81:
[----:B------:R-:W-:Y:S05]  /*2ea0*/  BSYNC B0 ;  /* 0x0000000000007941 */ /* 0x000fea0003800000 */
.L_x_80:
        /* <DEDUP_REMOVED lines=9> */
.L_x_83:
[----:B------:R-:W-:Y:S05]  /*2f40*/  BSYNC B0 ;  /* 0x0000000000007941 */ /* 0x000fea0003800000 */
.L_x_82:
        /* <DEDUP_REMOVED lines=9> */
.L_x_85:
[----:B------:R-:W-:Y:S05]  /*2fe0*/  BSYNC B0 ;  /* 0x0000000000007941 */ /* 0x000fea0003800000 */
.L_x_84:
        /* <DEDUP_REMOVED lines=10> */
.L_x_87:
[----:B------:R-:W-:Y:S05]  /*3090*/  BSYNC B0 ;  /* 0x0000000000007941 */ /* 0x000fea0003800000 */
.L_x_86:
        /* <DEDUP_REMOVED lines=10> */
.L_x_89:
[----:B------:R-:W-:Y:S05]  /*3140*/  BSYNC B0 ;  /* 0x0000000000007941 */ /* 0x000fea0003800000 */
.L_x_88:
        /* <DEDUP_REMOVED lines=9> */
.L_x_91:
[----:B------:R-:W-:Y:S05]  /*31e0*/  BSYNC B0 ;  /* 0x0000000000007941 */ /* 0x000fea0003800000 */
.L_x_90:
        /* <DEDUP_REMOVED lines=9> */
.L_x_93:
[----:B------:R-:W-:Y:S05]  /*3280*/  BSYNC B0 ;  /* 0x0000000000007941 */ /* 0x000fea0003800000 */
.L_x_92:
        /* <DEDUP_REMOVED lines=10> */
.L_x_95:
[----:B------:R-:W-:Y:S05]  /*3330*/  BSYNC B0 ;  /* 0x0000000000007941 */ /* 0x000fea0003800000 */
.L_x_94:
        /* <DEDUP_REMOVED lines=10> */
.L_x_97:
[----:B------:R-:W-:Y:S05]  /*33e0*/  BSYNC B0 ;  /* 0x0000000000007941 */ /* 0x000fea0003800000 */
.L_x_96:
        /* <DEDUP_REMOVED lines=9> */
.L_x_99:
[----:B------:R-:W-:Y:S05]  /*3480*/  BSYNC B0 ;  /* 0x0000000000007941 */ /* 0x000fea0003800000 */
.L_x_98:
        /* <DEDUP_REMOVED lines=9> */
.L_x_101:
[----:B------:R-:W-:Y:S05]  /*3520*/  BSYNC B0 ;  /* 0x0000000000007941 */ /* 0x000fea0003800000 */
.L_x_100:
        /* <DEDUP_REMOVED lines=10> */
.L_x_103:
[----:B------:R-:W-:Y:S05]  /*35d0*/  BSYNC B0 ;  /* 0x0000000000007941 */ /* 0x000fea0003800000 */
.L_x_102:
        /* <DEDUP_REMOVED lines=10> */
.L_x_105:
[----:B------:R-:W-:Y:S05]  /*3680*/  BSYNC B0 ;  /* 0x0000000000007941 */ /* 0x000fea0003800000 */
.L_x_104:
        /* <DEDUP_REMOVED lines=9> */
.L_x_107:
[----:B------:R-:W-:Y:S05]  /*3720*/  BSYNC B0 ;  /* 0x0000000000007941 */ /* 0x000fea0003800000 */
.L_x_106:
        /* <DEDUP_REMOVED lines=9> */
.L_x_109:
[----:B------:R-:W-:Y:S05]  /*37c0*/  BSYNC B0 ;  /* 0x0000000000007941 */ /* 0x000fea0003800000 */
.L_x_108:
        /* <DEDUP_REMOVED lines=10> */
.L_x_111:
[----:B------:R-:W-:Y:S05]  /*3870*/  BSYNC B0 ;  /* 0x0000000000007941 */ /* 0x000fea0003800000 */
.L_x_110:
        /* <DEDUP_REMOVED lines=10> */
.L_x_113:
[----:B------:R-:W-:Y:S05]  /*3920*/  BSYNC B0 ;  /* 0x0000000000007941 */ /* 0x000fea0003800000 */
.L_x_112:
        /* <DEDUP_REMOVED lines=9> */
.L_x_115:
[----:B------:R-:W-:Y:S05]  /*39c0*/  BSYNC B0 ;  /* 0x0000000000007941 */ /* 0x000fea0003800000 */
.L_x_114:
        /* <DEDUP_REMOVED lines=9> */
.L_x_117:
[----:B------:R-:W-:Y:S05]  /*3a60*/  BSYNC B0 ;  /* 0x0000000000007941 */ /* 0x000fea0003800000 */
.L_x_116:
        /* <DEDUP_REMOVED lines=10> */
.L_x_119:
[----:B------:R-:W-:Y:S05]  /*3b10*/  BSYNC B0 ;  /* 0x0000000000007941 */ /* 0x000fea0003800000 */
.L_x_118:
        /* <DEDUP_REMOVED lines=10> */
.L_x_121:
[----:B------:R-:W-:Y:S05]  /*3bc0*/  BSYNC B0 ;  /* 0x0000000000007941 */ /* 0x000fea0003800000 */
.L_x_120:
        /* <DEDUP_REMOVED lines=9> */
.L_x_123:
[----:B------:R-:W-:Y:S05]  /*3c60*/  BSYNC B0 ;  /* 0x0000000000007941 */ /* 0x000fea0003800000 */
.L_x_122:
        /* <DEDUP_REMOVED lines=9> */
.L_x_125:
[----:B------:R-:W-:Y:S05]  /*3d00*/  BSYNC B0 ;  /* 0x0000000000007941 */ /* 0x000fea0003800000 */
.L_x_124:
        /* <DEDUP_REMOVED lines=10> */
.L_x_127:
[----:B------:R-:W-:Y:S05]  /*3db0*/  BSYNC B0 ;  /* 0x0000000000007941 */ /* 0x000fea0003800000 */
.L_x_126:
        /* <DEDUP_REMOVED lines=10> */
.L_x_129:
[----:B------:R-:W-:Y:S05]  /*3e60*/  BSYNC B0 ;  /* 0x0000000000007941 */ /* 0x000fea0003800000 */
.L_x_128:
        /* <DEDUP_REMOVED lines=9> */
.L_x_131:
[----:B------:R-:W-:Y:S05]  /*3f00*/  BSYNC B0 ;  /* 0x0000000000007941 */ /* 0x000fea0003800000 */
.L_x_130:
        /* <DEDUP_REMOVED lines=9> */
.L_x_133:
[----:B------:R-:W-:Y:S05]  /*3fa0*/  BSYNC B0 ;  /* 0x0000000000007941 */ /* 0x000fea0003800000 */
.L_x_132:
        /* <DEDUP_REMOVED lines=10> */
.L_x_135:
[----:B------:R-:W-:Y:S05]  /*4050*/  BSYNC B0 ;  /* 0x0000000000007941 */ /* 0x000fea0003800000 */
.L_x_134:
        /* <DEDUP_REMOVED lines=10> */
.L_x_137:
[----:B------:R-:W-:Y:S05]  /*4100*/  BSYNC B0 ;  /* 0x0000000000007941 */ /* 0x000fea0003800000 */
.L_x_136:
        /* <DEDUP_REMOVED lines=9> */
.L_x_139:
[----:B------:R-:W-:Y:S05]  /*41a0*/  BSYNC B0 ;  /* 0x0000000000007941 */ /* 0x000fea0003800000 */
.L_x_138:
        /* <DEDUP_REMOVED lines=9> */
.L_x_141:
[----:B------:R-:W-:Y:S05]  /*4240*/  BSYNC B0 ;  /* 0x0000000000007941 */ /* 0x000fea0003800000 */
.L_x_140:
        /* <DEDUP_REMOVED lines=10> */
.L_x_143:
[----:B------:R-:W-:Y:S05]  /*42f0*/  BSYNC B0 ;  /* 0x0000000000007941 */ /* 0x000fea0003800000 */
.L_x_142:
        /* <DEDUP_REMOVED lines=10> */
.L_x_145:
[----:B------:R-:W-:Y:S05]  /*43a0*/  BSYNC B0 ;  /* 0x0000000000007941 */ /* 0x000fea0003800000 */
.L_x_144:
[----:B-----5:R-:W-:Y:S01]  /*43b0*/  LOP3.LUT R3, R17, 0xffffe000, RZ, 0xc0, !PT ;  /* 0xffffe00011037812 */ /* 0x020fe200078ec0ff */
[----:B------:R-:W-:Y:S01]  /*43c0*/  BSSY B0, `(.L_x_146) ;  /* 0x0000008000007945 */ /* 0x000fe20003800000 */
[----:B------:R-:W-:-:S03]  /*43d0*/  ISETP.GT.AND P0, PT, R10, 0x8, P0 ;  /* 0x000000080a00780c */ /* 0x000fc60000704270 */
[----:B01--4-:R-:W-:-:S04]  /*43e0*/  FMUL R6, R3, R2 ;  /* 0x0000000203067220 */ /* 0x013fc80000400000 */
[----:B------:R-:W-:-:S05]  /*43f0*/  FFMA R85, R85, R0, R6 ;  /* 0x0000000055557223 */ /* 0x000fca0000000006 */
[----:B------:R-:W-:-:S05]  /*4400*/  F2FP.TF32.F32.PACK_B R85, R85 ;  /* 0x00000055ff55723e */ /* 0x000fca00024050ff */
[----:B------:R0:W-:Y:S01]  /*4410*/  @P3 STG.E desc[UR12][R8.64+0x1e4], R85 ;  /* 0x0001e45508003986 */ /* 0x0001e2000c10190c */
[----:B------:R-:W-:Y:S05]  /*4420*/  @!P0 BRA `(.L_x_147) ;  /* 0x0000000000048947 */ /* 0x000fea0003800000 */
[----:B------:R1:W5:Y:S02]  /*4430*/  LDG.E.LTC128B R17, desc[UR12][R4.64+0x1e0] ;  /* 0x0001e00c04117981 */ /* 0x000364000c1e1920 */
.L_x_147:
[----:B------:R-:W-:Y:S05]  /*4440*/  BSYNC B0 ;  /* 0x0000000000007941 */ /* 0x000fea0003800000 */
.L_x_146:
[----:B-----5:R-:W-:Y:S01]  /*4450*/  LOP3.LUT R3, R17, 0xffffe000, RZ, 0xc0, !PT ;  /* 0xffffe00011037812 */ /* 0x020fe200078ec0ff */
[----:B------:R-:W-:Y:S01]  /*4460*/  @P0 IMAD.MOV.U32 R6, RZ, RZ, R12 ;  /* 0x000000ffff060224 */ /* 0x000fe200078e000c */
[----:B------:R-:W-:Y:S01]  /*4470*/  ISETP.GT.AND P1, PT, R10, 0x8, P1 ;  /* 0x000000080a00780c */ /* 0x000fe20000f24270 */
[----:B------:R-:W-:Y:S01]  /*4480*/  @P0 IMAD.MOV.U32 R7, RZ, RZ, R13 ;  /* 0x000000ffff070224 */ /* 0x000fe200078e000d */
[----:B------:R-:W-:Y:S01]  /*4490*/  BSSY B0, `(.L_x_148) ;  /* 0x0000007000007945 */ /* 0x000fe20003800000 */
[----:B------:R-:W-:-:S04]  /*44a0*/  FMUL R3, R3, R2 ;  /* 0x0000000203037220 */ /* 0x000fc80000400000 */
[----:B------:R-:W-:-:S05]  /*44b0*/  FFMA R3, R86, R0, R3 ;  /* 0x0000000056037223 */ /* 0x000fca0000000003 */
[----:B------:R-:W-:-:S05]  /*44c0*/  F2FP.TF32.F32.PACK_B R3, R3 ;  /* 0x00000003ff03723e */ /* 0x000fca00024050ff */
[----:B------:R4:W-:Y:S01]  /*44d0*/  @P0 STG.E desc[UR12][R6.64+0x1e0], R3 ;  /* 0x0001e00306000986 */ /* 0x0009e2000c10190c */
[----:B------:R-:W-:Y:S05]  /*44e0*/  @!P1 BRA `(.L_x_149) ;  /* 0x0000000000049947 */ /* 0x000fea0003800000 */
[----:B------:R0:W5:Y:S02]  /*44f0*/  LDG.E.LTC128B R17, desc[UR12][R4.64+0x1e4] ;  /* 0x0001e40c04117981 */ /* 0x000164000c1e1920 */
.L_x_149:
[----:B------:R-:W-:Y:S05]  /*4500*/  BSYNC B0 ;  /* 0x0000000000007941 */ /* 0x000fea0003800000 */
.L_x_148:
[----:B-----5:R-:W-:-:S05]  /*4510*/  LOP3.LUT R17, R17, 0xffffe000, RZ, 0xc0, !PT ;  /* 0xffffe00011117812 */ /* 0x020fca00078ec0ff */
[----:B------:R-:W-:-:S04]  /*4520*/  FMUL R2, R17, R2 ;  /* 0x0000000211027220 */ /* 0x000fc80000400000 */
[----:B------:R-:W-:Y:S01]  /*4530*/  FFMA R2, R87, R0, R2 ;  /* 0x0000000057027223 */ /* 0x000fe20000000002 */
[----:B------:R-:W-:Y:S06]  /*4540*/  @!P1 EXIT ;  /* 0x000000000000994d */ /* 0x000fec0003800000 */
[----:B----4-:R-:W-:-:S05]  /*4550*/  F2FP.TF32.F32.PACK_B R3, R2 ;  /* 0x00000002ff03723e */ /* 0x010fca00024050ff */
[----:B------:R-:W-:Y:S01]  /*4560*/  STG.E desc[UR12][R12.64+0x1e4], R3 ;  /* 0x0001e4030c007986 */ /* 0x000fe2000c10190c */
[----:B------:R-:W-:Y:S05]  /*4570*/  EXIT ;  /* 0x000000000000794d */ /* 0x000fea0003800000 */
.L_x_25:
[----:B------:R-:W-:Y:S01]  /*4580*/  ULDC.64 UR4, c[0x0][0x650] ;  /* 0x0001940000047ab9 */ /* 0x000fe20000000a00 */
[-C--:B--2---:R-:W-:Y:S01]  /*4590*/  FMUL R9, R24, R0.reuse ;  /* 0x0000000018097220 */ /* 0x084fe20000400000 */
[----:B------:R-:W-:Y:S01]  /*45a0*/  LEA R4, P1, R12, UR4, 0x2 ;  /* 0x000000040c047c11 */ /* 0x000fe2000f8210ff */
[-C--:B------:R-:W-:Y:S01]  /*45b0*/  FMUL R25, R25, R0.reuse ;  /* 0x0000000019197220 */ /* 0x080fe20000400000 */
[----:B------:R-:W-:Y:S01]  /*45c0*/  ISETP.GT.AND P2, PT, R3, 0x1, PT ;  /* 0x000000010300780c */ /* 0x000fe20003f44270 */
[-C--:B------:R-:W-:Y:S01]  /*45d0*/  FMUL R13, R26, R0.reuse ;  /* 0x000000001a0d7220 */ /* 0x080fe20000400000 */
[----:B------:R-:W-:Y:S01]  /*45e0*/  F2FP.TF32.F32.PACK_B R9, R9 ;  /* 0x00000009ff09723e */ /* 0x000fe200024050ff */
[-C--:B------:R-:W-:Y:S01]  /*45f0*/  FMUL R27, R27, R0.reuse ;  /* 0x000000001b1b7220 */ /* 0x080fe20000400000 */
[----:B------:R-:W-:Y:S01]  /*4600*/  LEA.HI.X R5, R12, UR5, R19, 0x2, P1 ;  /* 0x000000050c057c11 */ /* 0x000fe200088f1413 */
[-C--:B------:R-:W-:Y:S01]  /*4610*/  FMUL R29, R29, R0.reuse ;  /* 0x000000001d1d7220 */ /* 0x080fe20000400000 */
[C---:B------:R-:W-:Y:S01]  /*4620*/  ISETP.GT.AND P4, PT, R10.reuse, RZ, P2 ;  /* 0x000000ff0a00720c */ /* 0x040fe20001784270 */
[-C--:B------:R-:W-:Y:S01]  /*4630*/  FMUL R31, R31, R0.reuse ;  /* 0x000000001f1f7220 */ /* 0x080fe20000400000 */
[----:B------:R-:W-:Y:S01]  /*4640*/  ISETP.GT.AND P1, PT, R10, 0x8, P0 ;  /* 0x000000080a00780c */ /* 0x000fe20000724270 */
[----:B------:R0:W-:Y:S01]  /*4650*/  @P3 STG.E desc[UR12][R4.64], R9 ;  /* 0x0000000904003986 */ /* 0x0001e2000c10190c */
[C---:B------:R-:W-:Y:S01]  /*4660*/  SHF.L.U64.HI R11, R16.reuse, 0x2, R11 ;  /* 0x00000002100b7819 */ /* 0x040fe2000001020b */
[----:B------:R-:W-:Y:S01]  /*4670*/  FMUL R33, R33, R0 ;  /* 0x0000000021217220 */ /* 0x000fe20000400000 */
[----:B------:R-:W-:Y:S01]  /*4680*/  LEA R6, P3, R16, R4, 0x2 ;  /* 0x0000000410067211 */ /* 0x000fe200078610ff */
[-C--:B------:R-:W-:Y:S01]  /*4690*/  FMUL R35, R35, R0.reuse ;  /* 0x0000000023237220 */ /* 0x080fe20000400000 */
[----:B------:R-:W-:Y:S01]  /*46a0*/  ISETP.GT.AND P2, PT, R10, 0x8, P2 ;  /* 0x000000080a00780c */ /* 0x000fe20001744270 */
[-C--:B------:R-:W-:Y:S01]  /*46b0*/  FMUL R37, R37, R0.reuse ;  /* 0x0000000025257220 */ /* 0x080fe20000400000 */
[----:B------:R-:W-:Y:S01]  /*46c0*/  F2FP.TF32.F32.PACK_B R25, R25 ;  /* 0x00000019ff19723e */ /* 0x000fe200024050ff */
[----:B------:R-:W-:Y:S01]  /*46d0*/  IMAD.X R7, R11, 0x1, R5, P3 ;  /* 0x000000010b077824 */ /* 0x000fe200018e0605 */
[----:B------:R-:W-:Y:S01]  /*46e0*/  F2FP.TF32.F32.PACK_B R13, R13 ;  /* 0x0000000dff0d723e */ /* 0x000fe200024050ff */
[-C--:B------:R-:W-:Y:S01]  /*46f0*/  FMUL R11, R30, R0.reuse ;  /* 0x000000001e0b7220 */ /* 0x080fe20000400000 */
[C---:B------:R-:W-:Y:S01]  /*4700*/  ISETP.GT.AND P0, PT, R3.reuse, 0x8, PT ;  /* 0x000000080300780c */ /* 0x040fe20003f04270 */
[----:B------:R-:W-:Y:S01]  /*4710*/  @P4 STG.E desc[UR12][R4.64+0x4], R25 ;  /* 0x0000041904004986 */ /* 0x000fe2000c10190c */
[----:B------:R-:W-:Y:S01]  /*4720*/  ISETP.GT.AND P3, PT, R3, 0x9, PT ;  /* 0x000000090300780c */ /* 0x000fe20003f64270 */
[-C--:B0-----:R-:W-:Y:S01]  /*4730*/  FMUL R9, R28, R0.reuse ;  /* 0x000000001c097220 */ /* 0x081fe20000400000 */
[C---:B------:R-:W-:Y:S01]  /*4740*/  ISETP.GT.AND P4, PT, R10.reuse, RZ, P0 ;  /* 0x000000ff0a00720c */ /* 0x040fe20000784270 */
[----:B------:R0:W-:Y:S01]  /*4750*/  @P1 STG.E desc[UR12][R6.64], R13 ;  /* 0x0000000d06001986 */ /* 0x0001e2000c10190c */
[----:B------:R-:W-:Y:S01]  /*4760*/  F2FP.TF32.F32.PACK_B R27, R27 ;  /* 0x0000001bff1b723e */ /* 0x000fe200024050ff */
[-C--:B------:R-:W-:Y:S01]  /*4770*/  FMUL R39, R39, R0.reuse ;  /* 0x0000000027277220 */ /* 0x080fe20000400000 */
[C---:B------:R-:W-:Y:S01]  /*4780*/  ISETP.GT.AND P1, PT, R10.reuse, RZ, P3 ;  /* 0x000000ff0a00720c */ /* 0x040fe20001f24270 */
[-C--:B------:R-:W-:Y:S01]  /*4790*/  FMUL R41, R41, R0.reuse ;  /* 0x0000000029297220 */ /* 0x080fe20000400000 */
[----:B------:R-:W-:Y:S01]  /*47a0*/  F2FP.TF32.F32.PACK_B R9, R9 ;  /* 0x00000009ff09723e */ /* 0x000fe200024050ff */
[----:B------:R-:W-:Y:S01]  /*47b0*/  @P2 STG.E desc[UR12][R6.64+0x4], R27 ;  /* 0x0000041b06002986 */ /* 0x000fe2000c10190c */
[C---:B------:R-:W-:Y:S01]  /*47c0*/  ISETP.GT.AND P2, PT, R10.reuse, 0x8, P0 ;  /* 0x000000080a00780c */ /* 0x040fe20000744270 */
[-C--:B------:R-:W-:Y:S01]  /*47d0*/  FMUL R43, R43, R0.reuse ;  /* 0x000000002b2b7220 */ /* 0x080fe20000400000 */
[----:B------:R-:W-:Y:S01]  /*47e0*/  ISETP.GT.AND P0, PT, R3, 0x10, PT ;  /* 0x000000100300780c */ /* 0x000fe20003f04270 */
[-C--:B------:R-:W-:Y:S01]  /*47f0*/  FMUL R45, R45, R0.reuse ;  /* 0x000000002d2d7220 */ /* 0x080fe20000400000 */
[----:B------:R-:W-:Y:S01]  /*4800*/  F2FP.TF32.F32.PACK_B R29, R29 ;  /* 0x0000001dff1d723e */ /* 0x000fe200024050ff */
[----:B------:R1:W-:Y:S01]  /*4810*/  @P4 STG.E desc[UR12][R4.64+0x20], R9 ;  /* 0x0000200904004986 */ /* 0x0003e2000c10190c */
[----:B------:R-:W-:Y:S01]  /*4820*/  ISETP.GT.AND P3, PT, R10, 0x8, P3 ;  /* 0x000000080a00780c */ /* 0x000fe20001f64270 */
[-C--:B0-----:R-:W-:Y:S01]  /*4830*/  FMUL R13, R34, R0.reuse ;  /* 0x00000000220d7220 */ /* 0x081fe20000400000 */
[C---:B------:R-:W-:Y:S01]  /*4840*/  ISETP.GT.AND P5, PT, R10.reuse, RZ, P0 ;  /* 0x000000ff0a00720c */ /* 0x040fe200007a4270 */
[----:B------:R-:W-:Y:S01]  /*4850*/  @P1 STG.E desc[UR12][R4.64+0x24], R29 ;  /* 0x0000241d04001986 */ /* 0x000fe2000c10190c */
[----:B------:R-:W-:Y:S01]  /*4860*/  F2FP.TF32.F32.PACK_B R11, R11 ;  /* 0x0000000bff0b723e */ /* 0x000fe200024050ff */
[-C--:B------:R-:W-:Y:S01]  /*4870*/  FMUL R47, R47, R0.reuse ;  /* 0x000000002f2f7220 */ /* 0x080fe20000400000 */
[----:B------:R-:W-:Y:S01]  /*4880*/  ISETP.GT.AND P1, PT, R3, 0x11, PT ;  /* 0x000000110300780c */ /* 0x000fe20003f24270 */
[-C--:B------:R-:W-:Y:S01]  /*4890*/  FMUL R49, R49, R0.reuse ;  /* 0x0000000031317220 */ /* 0x080fe20000400000 */
[----:B------:R-:W-:Y:S01]  /*48a0*/  F2FP.TF32.F32.PACK_B R31, R31 ;  /* 0x0000001fff1f723e */ /* 0x000fe200024050ff */
[----:B------:R0:W-:Y:S01]  /*48b0*/  @P2 STG.E desc[UR12][R6.64+0x20], R11 ;  /* 0x0000200b06002986 */ /* 0x0001e2000c10190c */
[----:B------:R-:W-:Y:S01]  /*48c0*/  ISETP.GT.AND P4, PT, R10, RZ, P1 ;  /* 0x000000ff0a00720c */ /* 0x000fe20000f84270 */
[-C--:B-1----:R-:W-:Y:S01]  /*48d0*/  FMUL R9, R32, R0.reuse ;  /* 0x0000000020097220 */ /* 0x082fe20000400000 */
[C---:B------:R-:W-:Y:S01]  /*48e0*/  ISETP.GT.AND P2, PT, R10.reuse, 0x8, P0 ;  /* 0x000000080a00780c */ /* 0x040fe20000744270 */
[----:B------:R-:W-:Y:S01]  /*48f0*/  @P3 STG.E desc[UR12][R6.64+0x24], R31 ;  /* 0x0000241f06003986 */ /* 0x000fe2000c10190c */
[----:B------:R-:W-:Y:S01]  /*4900*/  ISETP.GT.AND P0, PT, R3, 0x18, PT ;  /* 0x000000180300780c */ /* 0x000fe20003f04270 */
[-C--:B------:R-:W-:Y:S01]  /*4910*/  FMUL R51, R51, R0.reuse ;  /* 0x0000000033337220 */ /* 0x080fe20000400000 */
[----:B------:R-:W-:Y:S01]  /*4920*/  F2FP.TF32.F32.PACK_B R9, R9 ;  /* 0x00000009ff09723e */ /* 0x000fe200024050ff */
[-C--:B------:R-:W-:Y:S01]  /*4930*/  FMUL R53, R53, R0.reuse ;  /* 0x0000000035357220 */ /* 0x080fe20000400000 */
[C---:B------:R-:W-:Y:S01]  /*4940*/  ISETP.GT.AND P3, PT, R10.reuse, 0x8, P1 ;  /* 0x000000080a00780c */ /* 0x040fe20000f64270 */
[-C--:B------:R-:W-:Y:S01]  /*4950*/  FMUL R55, R55, R0.reuse ;  /* 0x0000000037377220 */ /* 0x080fe20000400000 */
[----:B------:R-:W-:Y:S01]  /*4960*/  F2FP.TF32.F32.PACK_B R33, R33 ;  /* 0x00000021ff21723e */ /* 0x000fe200024050ff */
[----:B------:R1:W-:Y:S01]  /*4970*/  @P5 STG.E desc[UR12][R4.64+0x40], R9 ;  /* 0x0000400904005986 */ /* 0x0003e2000c10190c */
[----:B------:R-:W-:Y:S01]  /*4980*/  ISETP.GT.AND P5, PT, R10, RZ, P0 ;  /* 0x000000ff0a00720c */ /* 0x000fe200007a4270 */
[-C--:B0-----:R-:W-:Y:S01]  /*4990*/  FMUL R11, R38, R0.reuse ;  /* 0x00000000260b7220 */ /* 0x081fe20000400000 */
[----:B------:R-:W-:Y:S01]  /*49a0*/  F2FP.TF32.F32.PACK_B R13, R13 ;  /* 0x0000000dff0d723e */ /* 0x000fe200024050ff */
[----:B------:R-:W-:Y:S01]  /*49b0*/  @P4 STG.E desc[UR12][R4.64+0x44], R33 ;  /* 0x0000442104004986 */ /* 0x000fe2000c10190c */
[----:B------:R-:W-:Y:S01]  /*49c0*/  ISETP.GT.AND P1, PT, R3, 0x19, PT ;  /* 0x000000190300780c */ /* 0x000fe20003f24270 */
[-C--:B------:R-:W-:Y:S01]  /*49d0*/  FMUL R57, R57, R0.reuse ;  /* 0x0000000039397220 */ /* 0x080fe20000400000 */
[----:B------:R-:W-:Y:S01]  /*49e0*/  F2FP.TF32.F32.PACK_B R35, R35 ;  /* 0x00000023ff23723e */ /* 0x000fe200024050ff */
[----:B------:R0:W-:Y:S01]  /*49f0*/  @P2 STG.E desc[UR12][R6.64+0x40], R13 ;  /* 0x0000400d06002986 */ /* 0x0001e2000c10190c */
[C---:B------:R-:W-:Y:S01]  /*4a00*/  ISETP.GT.AND P4, PT, R10.reuse, RZ, P1 ;  /* 0x000000ff0a00720c */ /* 0x040fe20000f84270 */
[-C--:B------:R-:W-:Y:S01]  /*4a10*/  FMUL R59, R59, R0.reuse ;  /* 0x000000003b3b7220 */ /* 0x080fe20000400000 */
[----:B------:R-:W-:Y:S01]  /*4a20*/  ISETP.GT.AND P2, PT, R10, 0x8, P0 ;  /* 0x000000080a00780c */ /* 0x000fe20000744270 */
[-C--:B-1----:R-:W-:Y:S01]  /*4a30*/  FMUL R9, R36, R0.reuse ;  /* 0x0000000024097220 */ /* 0x082fe20000400000 */
[----:B------:R-:W-:Y:S01]  /*4a40*/  ISETP.GT.AND P0, PT, R3, 0x20, PT ;  /* 0x000000200300780c */ /* 0x000fe20003f04270 */
[----:B------:R-:W-:Y:S01]  /*4a50*/  @P3 STG.E desc[UR12][R6.64+0x44], R35 ;  /* 0x0000442306003986 */ /* 0x000fe2000c10190c */
[----:B------:R-:W-:Y:S01]  /*4a60*/  ISETP.GT.AND P3, PT, R10, 0x8, P1 ;  /* 0x000000080a00780c */ /* 0x000fe20000f64270 */
[-C--:B------:R-:W-:Y:S01]  /*4a70*/  FMUL R61, R61, R0.reuse ;  /* 0x000000003d3d7220 */ /* 0x080fe20000400000 */
[----:B------:R-:W-:Y:S01]  /*4a80*/  F2FP.TF32.F32.PACK_B R9, R9 ;  /* 0x00000009ff09723e */ /* 0x000fe200024050ff */
[-C--:B------:R-:W-:Y:S01]  /*4a90*/  FMUL R63, R63, R0.reuse ;  /* 0x000000003f3f7220 */ /* 0x080fe20000400000 */
[----:B------:R-:W-:Y:S01]  /*4aa0*/  F2FP.TF32.F32.PACK_B R37, R37 ;  /* 0x00000025ff25723e */ /* 0x000fe200024050ff */
[-C--:B0-----:R-:W-:Y:S01]  /*4ab0*/  FMUL R13, R42, R0.reuse ;  /* 0x000000002a0d7220 */ /* 0x081fe20000400000 */
[----:B------:R-:W-:Y:S01]  /*4ac0*/  F2FP.TF32.F32.PACK_B R11, R11 ;  /* 0x0000000bff0b723e */ /* 0x000fe200024050ff */
[----:B------:R0:W-:Y:S01]  /*4ad0*/  @P5 STG.E desc[UR12][R4.64+0x60], R9 ;  /* 0x0000600904005986 */ /* 0x0001e2000c10190c */
[C---:B------:R-:W-:Y:S01]  /*4ae0*/  ISETP.GT.AND P5, PT, R10.reuse, RZ, P0 ;  /* 0x000000ff0a00720c */ /* 0x040fe200007a4270 */
[-C--:B------:R-:W-:Y:S01]  /*4af0*/  FMUL R65, R65, R0.reuse ;  /* 0x0000000041417220 */ /* 0x080fe20000400000 */
[----:B------:R-:W-:Y:S01]  /*4b00*/  ISETP.GT.AND P1, PT, R3, 0x21, PT ;  /* 0x000000210300780c */ /* 0x000fe20003f24270 */
[----:B------:R-:W-:Y:S01]  /*4b10*/  @P4 STG.E desc[UR12][R4.64+0x64], R37 ;  /* 0x0000642504004986 */ /* 0x000fe2000c10190c */
[----:B------:R-:W-:Y:S01]  /*4b20*/  F2FP.TF32.F32.PACK_B R39, R39 ;  /* 0x00000027ff27723e */ /* 0x000fe200024050ff */
[-C--:B------:R-:W-:Y:S01]  /*4b30*/  FMUL R67, R67, R0.reuse ;  /* 0x0000000043437220 */ /* 0x080fe20000400000 */
[C---:B------:R-:W-:Y:S01]  /*4b40*/  ISETP.GT.AND P4, PT, R10.reuse, RZ, P1 ;  /* 0x000000ff0a00720c */ /* 0x040fe20000f84270 */
[----:B------:R1:W-:Y:S01]  /*4b50*/  @P2 STG.E desc[UR12][R6.64+0x60], R11 ;  /* 0x0000600b06002986 */ /* 0x0003e2000c10190c */
[----:B------:R-:W-:Y:S01]  /*4b60*/  ISETP.GT.AND P2, PT, R10, 0x8, P0 ;  /* 0x000000080a00780c */ /* 0x000fe20000744270 */
[-C--:B------:R-:W-:Y:S01]  /*4b70*/  FMUL R69, R69, R0.reuse ;  /* 0x0000000045457220 */ /* 0x080fe20000400000 */
[----:B------:R-:W-:Y:S01]  /*4b80*/  ISETP.GT.AND P0, PT, R3, 0x28, PT ;  /* 0x000000280300780c */ /* 0x000fe20003f04270 */
[-C--:B0-----:R-:W-:Y:S01]  /*4b90*/  FMUL R9, R40, R0.reuse ;  /* 0x0000000028097220 */ /* 0x081fe20000400000 */
[----:B------:R-:W-:Y:S01]  /*4ba0*/  @P3 STG.E desc[UR12][R6.64+0x64], R39 ;  /* 0x0000642706003986 */ /* 0x000fe2000c10190c */
[----:B------:R-:W-:Y:S01]  /*4bb0*/  ISETP.GT.AND P3, PT, R10, 0x8, P1 ;  /* 0x000000080a00780c */ /* 0x000fe20000f64270 */
[-C--:B------:R-:W-:Y:S01]  /*4bc0*/  FMUL R71, R71, R0.reuse ;  /* 0x0000000047477220 */ /* 0x080fe20000400000 */
[----:B------:R-:W-:Y:S01]  /*4bd0*/  F2FP.TF32.F32.PACK_B R41, R41 ;  /* 0x00000029ff29723e */ /* 0x000fe200024050ff */
[-C--:B------:R-:W-:Y:S01]  /*4be0*/  FMUL R73, R73, R0.reuse ;  /* 0x0000000049497220 */ /* 0x080fe20000400000 */
[----:B------:R-:W-:Y:S01]  /*4bf0*/  F2FP.TF32.F32.PACK_B R9, R9 ;  /* 0x00000009ff09723e */ /* 0x000fe200024050ff */
[-C--:B------:R-:W-:Y:S01]  /*4c00*/  FMUL R75, R75, R0.reuse ;  /* 0x000000004b4b7220 */ /* 0x080fe20000400000 */
[----:B------:R-:W-:Y:S01]  /*4c10*/  F2FP.TF32.F32.PACK_B R13, R13 ;  /* 0x0000000dff0d723e */ /* 0x000fe200024050ff */
[-C--:B-1----:R-:W-:Y:S01]  /*4c20*/  FMUL R11, R46, R0.reuse ;  /* 0x000000002e0b7220 */ /* 0x082fe20000400000 */
[----:B------:R-:W-:Y:S01]  /*4c30*/  ISETP.GT.AND P1, PT, R3, 0x29, PT ;  /* 0x000000290300780c */ /* 0x000fe20003f24270 */
[----:B------:R0:W-:Y:S01]  /*4c40*/  @P5 STG.E desc[UR12][R4.64+0x80], R9 ;  /* 0x0000800904005986 */ /* 0x0001e2000c10190c */
[C---:B------:R-:W-:Y:S01]  /*4c50*/  ISETP.GT.AND P5, PT, R10.reuse, RZ, P0 ;  /* 0x000000ff0a00720c */ /* 0x040fe200007a4270 */
[-C--:B------:R-:W-:Y:S01]  /*4c60*/  FMUL R77, R77, R0.reuse ;  /* 0x000000004d4d7220 */ /* 0x080fe20000400000 */
[----:B------:R-:W-:Y:S01]  /*4c70*/  F2FP.TF32.F32.PACK_B R43, R43 ;  /* 0x0000002bff2b723e */ /* 0x000fe200024050ff */
[----:B------:R-:W-:Y:S01]  /*4c80*/  @P4 STG.E desc[UR12][R4.64+0x84], R41 ;  /* 0x0000842904004986 */ /* 0x000fe2000c10190c */
[C---:B------:R-:W-:Y:S01]  /*4c90*/  ISETP.GT.AND P4, PT, R10.reuse, RZ, P1 ;  /* 0x000000ff0a00720c */ /* 0x040fe20000f84270 */
[-C--:B------:R-:W-:Y:S01]  /*4ca0*/  FMUL R79, R79, R0.reuse ;  /* 0x000000004f4f7220 */ /* 0x080fe20000400000 */
[----:B------:R-:W-:Y:S01]  /*4cb0*/  F2FP.TF32.F32.PACK_B R45, R45 ;  /* 0x0000002dff2d723e */ /* 0x000fe200024050ff */
        /* <DEDUP_REMOVED lines=12> */
[----:B------:R-:W-:Y:S01]  /*4d80*/  ISETP.GT.AND P1, PT, R3, 0x31, PT ;  /* 0x000000310300780c */ /* 0x000fe20003f24270 */
[-C--:B-1----:R-:W-:Y:S01]  /*4d90*/  FMUL R13, R50, R0.reuse ;  /* 0x00000000320d7220 */ /* 0x082fe20000400000 */
[----:B------:R-:W-:Y:S01]  /*4da0*/  F2FP.TF32.F32.PACK_B R47, R47 ;  /* 0x0000002fff2f723e */ /* 0x000fe200024050ff */
[----:B------:R0:W-:Y:S01]  /*4db0*/  @P5 STG.E desc[UR12][R4.64+0xa0], R9 ;  /* 0x0000a00904005986 */ /* 0x0001e2000c10190c */
[----:B------:R-:W-:Y:S01]  /*4dc0*/  ISETP.GT.AND P5, PT, R10, RZ, P0 ;  /* 0x000000ff0a00720c */ /* 0x000fe200007a4270 */
[----:B------:R-:W-:Y:S01]  /*4dd0*/  FMUL R17, R86, R0 ;  /* 0x0000000056117220 */ /* 0x000fe20000400000 */
[----:B------:R-:W-:Y:S01]  /*4de0*/  F2FP.TF32.F32.PACK_B R49, R49 ;  /* 0x00000031ff31723e */ /* 0x000fe200024050ff */
[----:B------:R-:W-:Y:S01]  /*4df0*/  @P4 STG.E desc[UR12][R4.64+0xa4], R45 ;  /* 0x0000a42d04004986 */ /* 0x000fe2000c10190c */
[----:B------:R-:W-:-:S02]  /*4e00*/  ISETP.GT.AND P4, PT, R10, RZ, P1 ;  /* 0x000000ff0a00720c */ /* 0x000fc40000f84270 */
[----:B------:R-:W-:Y:S01]  /*4e10*/  F2FP.TF32.F32.PACK_B R13, R13 ;  /* 0x0000000dff0d723e */ /* 0x000fe200024050ff */
[----:B------:R1:W-:Y:S01]  /*4e20*/  @P2 STG.E desc[UR12][R6.64+0xa0], R11 ;  /* 0x0000a00b06002986 */ /* 0x0003e2000c10190c */
[----:B------:R-:W-:Y:S02]  /*4e30*/  ISETP.GT.AND P2, PT, R10, 0x8, P0 ;  /* 0x000000080a00780c */ /* 0x000fe40000744270 */
[C---:B------:R-:W-:Y:S01]  /*4e40*/  ISETP.GT.AND P0, PT, R3.reuse, 0x38, PT ;  /* 0x000000380300780c */ /* 0x040fe20003f04270 */
[----:B0-----:R-:W-:Y:S01]  /*4e50*/  FMUL R9, R48, R0 ;  /* 0x0000000030097220 */ /* 0x001fe20000400000 */
[----:B------:R-:W-:Y:S01]  /*4e60*/  @P3 STG.E desc[UR12][R6.64+0xa4], R47 ;  /* 0x0000a42f06003986 */ /* 0x000fe2000c10190c */
[----:B------:R-:W-:Y:S02]  /*4e70*/  ISETP.GT.AND P3, PT, R10, 0x8, P1 ;  /* 0x000000080a00780c */ /* 0x000fe40000f64270 */
[----:B------:R-:W-:Y:S02]  /*4e80*/  ISETP.GT.AND P1, PT, R3, 0x39, PT ;  /* 0x000000390300780c */ /* 0x000fe40003f24270 */
[----:B------:R-:W-:-:S02]  /*4e90*/  F2FP.TF32.F32.PACK_B R9, R9 ;  /* 0x00000009ff09723e */ /* 0x000fc400024050ff */
[----:B------:R-:W-:Y:S01]  /*4ea0*/  F2FP.TF32.F32.PACK_B R51, R51 ;  /* 0x00000033ff33723e */ /* 0x000fe200024050ff */
[----:B-1----:R-:W-:Y:S01]  /*4eb0*/  FMUL R11, R54, R0 ;  /* 0x00000000360b7220 */ /* 0x002fe20000400000 */
[----:B------:R-:W-:Y:S01]  /*4ec0*/  F2FP.TF32.F32.PACK_B R53, R53 ;  /* 0x00000035ff35723e */ /* 0x000fe200024050ff */
[----:B------:R0:W-:Y:S01]  /*4ed0*/  @P5 STG.E desc[UR12][R4.64+0xc0], R9 ;  /* 0x0000c00904005986 */ /* 0x0001e2000c10190c */
[C---:B------:R-:W-:Y:S02]  /*4ee0*/  ISETP.GT.AND P5, PT, R10.reuse, RZ, P0 ;  /* 0x000000ff0a00720c */ /* 0x040fe400007a4270 */
[----:B------:R-:W-:Y:S01]  /*4ef0*/  F2FP.TF32.F32.PACK_B R11, R11 ;  /* 0x0000000bff0b723e */ /* 0x000fe200024050ff */
[----:B------:R-:W-:Y:S01]  /*4f00*/  @P4 STG.E desc[UR12][R4.64+0xc4], R49 ;  /* 0x0000c43104004986 */ /* 0x000fe2000c10190c */
[C---:B------:R-:W-:Y:S02]  /*4f10*/  ISETP.GT.AND P4, PT, R10.reuse, RZ, P1 ;  /* 0x000000ff0a00720c */ /* 0x040fe40000f84270 */
[----:B------:R-:W-:Y:S01]  /*4f20*/  F2FP.TF32.F32.PACK_B R55, R55 ;  /* 0x00000037ff37723e */ /* 0x000fe200024050ff */
[----:B------:R1:W-:Y:S01]  /*4f30*/  @P2 STG.E desc[UR12][R6.64+0xc0], R13 ;  /* 0x0000c00d06002986 */ /* 0x0003e2000c10190c */
[----:B------:R-:W-:-:S02]  /*4f40*/  ISETP.GT.AND P2, PT, R10, 0x8, P0 ;  /* 0x000000080a00780c */ /* 0x000fc40000744270 */
[C---:B------:R-:W-:Y:S01]  /*4f50*/  ISETP.GT.AND P0, PT, R3.reuse, 0x40, PT ;  /* 0x000000400300780c */ /* 0x040fe20003f04270 */
[-C--:B0-----:R-:W-:Y:S01]  /*4f60*/  FMUL R9, R52, R0.reuse ;  /* 0x0000000034097220 */ /* 0x081fe20000400000 */
[----:B------:R-:W-:Y:S01]  /*4f70*/  @P3 STG.E desc[UR12][R6.64+0xc4], R51 ;  /* 0x0000c43306003986 */ /* 0x000fe2000c10190c */
[----:B------:R-:W-:Y:S02]  /*4f80*/  ISETP.GT.AND P3, PT, R10, 0x8, P1 ;  /* 0x000000080a00780c */ /* 0x000fe40000f64270 */
[----:B------:R-:W-:Y:S02]  /*4f90*/  ISETP.GT.AND P1, PT, R3, 0x41, PT ;  /* 0x000000410300780c */ /* 0x000fe40003f24270 */
[----:B------:R-:W-:Y:S01]  /*4fa0*/  F2FP.TF32.F32.PACK_B R9, R9 ;  /* 0x00000009ff09723e */ /* 0x000fe200024050ff */
[----:B-1----:R-:W-:Y:S01]  /*4fb0*/  FMUL R13, R58, R0 ;  /* 0x000000003a0d7220 */ /* 0x002fe20000400000 */
[----:B------:R-:W-:-:S03]  /*4fc0*/  F2FP.TF32.F32.PACK_B R57, R57 ;  /* 0x00000039ff39723e */ /* 0x000fc600024050ff */
[----:B------:R0:W-:Y:S01]  /*4fd0*/  @P5 STG.E desc[UR12][R4.64+0xe0], R9 ;  /* 0x0000e00904005986 */ /* 0x0001e2000c10190c */
[C---:B------:R-:W-:Y:S02]  /*4fe0*/  ISETP.GT.AND P5, PT, R10.reuse, RZ, P0 ;  /* 0x000000ff0a00720c */ /* 0x040fe400007a4270 */
[----:B------:R-:W-:Y:S01]  /*4ff0*/  F2FP.TF32.F32.PACK_B R13, R13 ;  /* 0x0000000dff0d723e */ /* 0x000fe200024050ff */
[----:B------:R-:W-:Y:S01]  /*5000*/  @P4 STG.E desc[UR12][R4.64+0xe4], R53 ;  /* 0x0000e43504004986 */ /* 0x000fe2000c10190c */
[C---:B------:R-:W-:Y:S02]  /*5010*/  ISETP.GT.AND P4, PT, R10.reuse, RZ, P1 ;  /* 0x000000ff0a00720c */ /* 0x040fe40000f84270 */
[----:B------:R-:W-:Y:S01]  /*5020*/  F2FP.TF32.F32.PACK_B R59, R59 ;  /* 0x0000003bff3b723e */ /* 0x000fe200024050ff */
[----:B------:R1:W-:Y:S01]  /*5030*/  @P2 STG.E desc[UR12][R6.64+0xe0], R11 ;  /* 0x0000e00b06002986 */ /* 0x0003e2000c10190c */
[----:B------:R-:W-:Y:S02]  /*5040*/  ISETP.GT.AND P2, PT, R10, 0x8, P0 ;  /* 0x000000080a00780c */ /* 0x000fe40000744270 */
[----:B------:R-:W-:Y:S01]  /*5050*/  ISETP.GT.AND P0, PT, R3, 0x48, PT ;  /* 0x000000480300780c */ /* 0x000fe20003f04270 */
[----:B0-----:R-:W-:Y:S01]  /*5060*/  FMUL R9, R56, R0 ;  /* 0x0000000038097220 */ /* 0x001fe20000400000 */
[----:B------:R-:W-:Y:S01]  /*5070*/  @P3 STG.E desc[UR12][R6.64+0xe4], R55 ;  /* 0x0000e43706003986 */ /* 0x000fe2000c10190c */
[----:B------:R-:W-:-:S02]  /*5080*/  ISETP.GT.AND P3, PT, R10, 0x8, P1 ;  /* 0x000000080a00780c */ /* 0x000fc40000f64270 */
        /* <DEDUP_REMOVED lines=54> */
[C---:B------:R-:W-:Y:S01]  /*53f0*/  ISETP.GT.AND P0, PT, R10.reuse, 0x8, P0 ;  /* 0x000000080a00780c */ /* 0x040fe20000704270 */
[----:B------:R-:W-:Y:S01]  /*5400*/  @P4 STG.E desc[UR12][R4.64+0x164], R69 ;  /* 0x0001644504004986 */ /* 0x000fe2000c10190c */
[----:B------:R-:W-:Y:S02]  /*5410*/  ISETP.GT.AND P4, PT, R3, 0x69, PT ;  /* 0x000000690300780c */ /* 0x000fe40003f84270 */
[----:B------:R-:W-:Y:S01]  /*5420*/  F2FP.TF32.F32.PACK_B R13, R13 ;  /* 0x0000000dff0d723e */ /* 0x000fe200024050ff */
[----:B------:R1:W-:Y:S01]  /*5430*/  @P2 STG.E desc[UR12][R6.64+0x160], R11 ;  /* 0x0001600b06002986 */ /* 0x0003e2000c10190c */
[C---:B------:R-:W-:Y:S02]  /*5440*/  ISETP.GT.AND P2, PT, R10.reuse, RZ, P1 ;  /* 0x000000ff0a00720c */ /* 0x040fe40000f44270 */
[----:B------:R-:W-:Y:S01]  /*5450*/  ISETP.GT.AND P1, PT, R10, 0x8, P1 ;  /* 0x000000080a00780c */ /* 0x000fe20000f24270 */
[----:B0-----:R-:W-:Y:S01]  /*5460*/  FMUL R9, R72, R0 ;  /* 0x0000000048097220 */ /* 0x001fe20000400000 */
[----:B------:R-:W-:Y:S01]  /*5470*/  @P3 STG.E desc[UR12][R6.64+0x164], R71 ;  /* 0x0001644706003986 */ /* 0x000fe2000c10190c */
[----:B------:R-:W-:-:S02]  /*5480*/  ISETP.GT.AND P6, PT, R10, RZ, P4 ;  /* 0x000000ff0a00720c */ /* 0x000fc400027c4270 */
[----:B------:R-:W-:Y:S02]  /*5490*/  F2FP.TF32.F32.PACK_B R75, R75 ;  /* 0x0000004bff4b723e */ /* 0x000fe400024050ff */
[----:B------:R-:W-:Y:S02]  /*54a0*/  F2FP.TF32.F32.PACK_B R9, R9 ;  /* 0x00000009ff09723e */ /* 0x000fe400024050ff */
[----:B------:R-:W-:Y:S01]  /*54b0*/  F2FP.TF32.F32.PACK_B R77, R77 ;  /* 0x0000004dff4d723e */ /* 0x000fe200024050ff */
[----:B-1----:R-:W-:Y:S01]  /*54c0*/  FMUL R11, R78, R0 ;  /* 0x000000004e0b7220 */ /* 0x002fe20000400000 */
[C---:B------:R-:W-:Y:S01]  /*54d0*/  ISETP.GT.AND P4, PT, R10.reuse, 0x8, P4 ;  /* 0x000000080a00780c */ /* 0x040fe20002784270 */
[----:B------:R0:W-:Y:S01]  /*54e0*/  @P5 STG.E desc[UR12][R4.64+0x180], R9 ;  /* 0x0001800904005986 */ /* 0x0001e2000c10190c */
[C---:B------:R-:W-:Y:S02]  /*54f0*/  ISETP.GT.AND P5, PT, R3.reuse, 0x68, PT ;  /* 0x000000680300780c */ /* 0x040fe40003fa4270 */
[----:B------:R-:W-:Y:S01]  /*5500*/  F2FP.TF32.F32.PACK_B R11, R11 ;  /* 0x0000000bff0b723e */ /* 0x000fe200024050ff */
[----:B------:R-:W-:Y:S01]  /*5510*/  @P2 STG.E desc[UR12][R4.64+0x184], R73 ;  /* 0x0001844904002986 */ /* 0x000fe2000c10190c */
[C---:B------:R-:W-:Y:S01]  /*5520*/  ISETP.GT.AND P3, PT, R10.reuse, RZ, P5 ;  /* 0x000000ff0a00720c */ /* 0x040fe20002f64270 */
[----:B------:R-:W-:Y:S01]  /*5530*/  @P6 IMAD.MOV.U32 R2, RZ, RZ, R4 ;  /* 0x000000ffff026224 */ /* 0x000fe200078e0004 */
[----:B------:R-:W-:Y:S01]  /*5540*/  ISETP.GT.AND P5, PT, R10, 0x8, P5 ;  /* 0x000000080a00780c */ /* 0x000fe20002fa4270 */
[----:B------:R1:W-:Y:S01]  /*5550*/  @P0 STG.E desc[UR12][R6.64+0x180], R13 ;  /* 0x0001800d06000986 */ /* 0x0003e2000c10190c */
[----:B------:R-:W-:-:S02]  /*5560*/  ISETP.GT.AND P2, PT, R3, 0x71, PT ;  /* 0x000000710300780c */ /* 0x000fc40003f44270 */
[C---:B------:R-:W-:Y:S01]  /*5570*/  ISETP.GT.AND P0, PT, R3.reuse, 0x79, PT ;  /* 0x000000790300780c */ /* 0x040fe20003f04270 */
[-C--:B0-----:R-:W-:Y:S01]  /*5580*/  FMUL R9, R76, R0.reuse ;  /* 0x000000004c097220 */ /* 0x081fe20000400000 */
[----:B------:R-:W-:Y:S01]  /*5590*/  @P1 STG.E desc[UR12][R6.64+0x184], R75 ;  /* 0x0001844b06001986 */ /* 0x000fe2000c10190c */
[C---:B------:R-:W-:Y:S02]  /*55a0*/  ISETP.GT.AND P1, PT, R3.reuse, 0x78, PT ;  /* 0x000000780300780c */ /* 0x040fe40003f24270 */
[----:B------:R-:W-:Y:S02]  /*55b0*/  F2FP.TF32.F32.PACK_B R79, R79 ;  /* 0x0000004fff4f723e */ /* 0x000fe400024050ff */
[----:B------:R-:W-:Y:S02]  /*55c0*/  F2FP.TF32.F32.PACK_B R9, R9 ;  /* 0x00000009ff09723e */ /* 0x000fe400024050ff */
[----:B------:R-:W-:Y:S01]  /*55d0*/  F2FP.TF32.F32.PACK_B R81, R81 ;  /* 0x00000051ff51723e */ /* 0x000fe200024050ff */
[----:B-1----:R-:W-:Y:S01]  /*55e0*/  FMUL R13, R82, R0 ;  /* 0x00000000520d7220 */ /* 0x002fe20000400000 */
[----:B------:R-:W-:Y:S01]  /*55f0*/  F2FP.TF32.F32.PACK_B R83, R83 ;  /* 0x00000053ff53723e */ /* 0x000fe200024050ff */
[----:B------:R0:W-:Y:S01]  /*5600*/  @P3 STG.E desc[UR12][R4.64+0x1a0], R9 ;  /* 0x0001a00904003986 */ /* 0x0001e2000c10190c */
[----:B------:R-:W-:Y:S01]  /*5610*/  ISETP.GT.AND P3, PT, R3, 0x70, PT ;  /* 0x000000700300780c */ /* 0x000fe20003f64270 */
[----:B------:R-:W-:Y:S01]  /*5620*/  @P6 IMAD.MOV.U32 R3, RZ, RZ, R5 ;  /* 0x000000ffff036224 */ /* 0x000fe200078e0005 */
[----:B------:R-:W-:-:S02]  /*5630*/  F2FP.TF32.F32.PACK_B R13, R13 ;  /* 0x0000000dff0d723e */ /* 0x000fc400024050ff */
[----:B------:R-:W-:Y:S02]  /*5640*/  F2FP.TF32.F32.PACK_B R15, R15 ;  /* 0x0000000fff0f723e */ /* 0x000fe400024050ff */
[----:B------:R1:W-:Y:S01]  /*5650*/  @P6 STG.E desc[UR12][R2.64+0x1a4], R77 ;  /* 0x0001a44d02006986 */ /* 0x0003e2000c10190c */
[C---:B------:R-:W-:Y:S02]  /*5660*/  ISETP.GT.AND P6, PT, R10.reuse, RZ, P3 ;  /* 0x000000ff0a00720c */ /* 0x040fe40001fc4270 */
[----:B------:R-:W-:Y:S01]  /*5670*/  ISETP.GT.AND P3, PT, R10, 0x8, P3 ;  /* 0x000000080a00780c */ /* 0x000fe20001f64270 */
[-C--:B0-----:R-:W-:Y:S01]  /*5680*/  FMUL R9, R80, R0.reuse ;  /* 0x0000000050097220 */ /* 0x081fe20000400000 */
[----:B------:R-:W-:Y:S01]  /*5690*/  F2FP.TF32.F32.PACK_B R85, R85 ;  /* 0x00000055ff55723e */ /* 0x000fe200024050ff */
[----:B------:R-:W-:Y:S01]  /*56a0*/  FMUL R0, R87, R0 ;  /* 0x0000000057007220 */ /* 0x000fe20000400000 */
[----:B------:R-:W-:Y:S02]  /*56b0*/  F2FP.TF32.F32.PACK_B R17, R17 ;  /* 0x00000011ff11723e */ /* 0x000fe400024050ff */
[----:B------:R-:W-:Y:S01]  /*56c0*/  F2FP.TF32.F32.PACK_B R9, R9 ;  /* 0x00000009ff09723e */ /* 0x000fe200024050ff */
[----:B-1----:R-:W-:-:S02]  /*56d0*/  @P5 IMAD.MOV.U32 R2, RZ, RZ, R6 ;  /* 0x000000ffff025224 */ /* 0x002fc400078e0006 */
[----:B------:R-:W-:-:S05]  /*56e0*/  @P5 IMAD.MOV.U32 R3, RZ, RZ, R7 ;  /* 0x000000ffff035224 */ /* 0x000fca00078e0007 */
[----:B------:R0:W-:Y:S01]  /*56f0*/  @P5 STG.E desc[UR12][R2.64+0x1a0], R11 ;  /* 0x0001a00b02005986 */ /* 0x0001e2000c10190c */
[C---:B------:R-:W-:Y:S02]  /*5700*/  ISETP.GT.AND P5, PT, R10.reuse, RZ, P2 ;  /* 0x000000ff0a00720c */ /* 0x040fe400017a4270 */
[----:B------:R-:W-:Y:S01]  /*5710*/  ISETP.GT.AND P2, PT, R10, 0x8, P2 ;  /* 0x000000080a00780c */ /* 0x000fe20001744270 */
[----:B0-----:R-:W-:Y:S02]  /*5720*/  @P4 IMAD.MOV.U32 R2, RZ, RZ, R6 ;  /* 0x000000ffff024224 */ /* 0x001fe400078e0006 */
        /* <DEDUP_REMOVED lines=11> */
[----:B------:R0:W-:Y:S02]  /*57e0*/  @P5 STG.E desc[UR12][R2.64+0x1c4], R81 ;  /* 0x0001c45102005986 */ /* 0x0001e4000c10190c */
        /* <DEDUP_REMOVED lines=8> */
[----:B------:R0:W-:Y:S04]  /*5870*/  @P4 STG.E desc[UR12][R2.64+0x1e0], R15 ;  /* 0x0001e00f02004986 */ /* 0x0001e8000c10190c */
[----:B------:R1:W-:Y:S01]  /*5880*/  @P6 STG.E desc[UR12][R4.64+0x1e4], R85 ;  /* 0x0001e45504006986 */ /* 0x0003e2000c10190c */
[----:B0-----:R-:W-:Y:S02]  /*5890*/  @P1 IMAD.MOV.U32 R2, RZ, RZ, R6 ;  /* 0x000000ffff021224 */ /* 0x001fe400078e0006 */
[----:B------:R-:W-:-:S05]  /*58a0*/  @P1 IMAD.MOV.U32 R3, RZ, RZ, R7 ;  /* 0x000000ffff031224 */ /* 0x000fca00078e0007 */
[----:B------:R1:W-:Y:S01]  /*58b0*/  @P1 STG.E desc[UR12][R2.64+0x1e0], R17 ;  /* 0x0001e01102001986 */ /* 0x0003e2000c10190c */
[----:B------:R-:W-:Y:S05]  /*58c0*/  @!P0 EXIT ;  /* 0x000000000000894d */ /* 0x000fea0003800000 */
[----:B-1----:R-:W-:-:S05]  /*58d0*/  F2FP.TF32.F32.PACK_B R3, R0 ;  /* 0x00000000ff03723e */ /* 0x002fca00024050ff */
[----:B------:R-:W-:Y:S01]  /*58e0*/  STG.E desc[UR12][R6.64+0x1e4], R3 ;  /* 0x0001e40306007986 */ /* 0x000fe2000c10190c */
[----:B------:R-:W-:Y:S05]  /*58f0*/  EXIT ;  /* 0x000000000000794d */ /* 0x000fea0003800000 */
.L_x_13:
[----:B------:R-:W-:-:S13]  /*5900*/  ISETP.NE.AND P0, PT, R8, RZ, PT ;  /* 0x000000ff0800720c */ /* 0x000fda0003f05270 */
[----:B------:R-:W-:Y:S05]  /*5910*/  @P0 EXIT ;  /* 0x000000000000094d */ /* 0x000fea0003800000 */
[----:B------:R-:W2:Y:S01]  /*5920*/  S2UR UR4, SR_CgaCtaId ;  /* 0x00000000000479c3 */ /* 0x000ea20000008800 */
[----:B------:R-:W-:Y:S01]  /*5930*/  ELECT P0, URZ, PT ;  /* 0x00000000003f782f */ /* 0x000fe20003800000 */
[----:B--2--5:R-:W-:-:S12]  /*5940*/  IMAD.U32 R0, RZ, RZ, UR4 ;  /* 0x00000004ff007e24 */ /* 0x024fd8000f8e00ff */
[----:B------:R-:W-:Y:S05]  /*5950*/  @!P0 BRA `(.L_x_150) ;  /* 0x0000003000d88947 */ /* 0x000fea0003800000 */
[----:B------:R-:W-:Y:S01]  /*5960*/  ISETP.GE.AND P0, PT, R6, 0x1, PT ;  /* 0x000000010600780c */ /* 0x000fe20003f06270 */
[----:B---3--:R-:W-:-:S05]  /*5970*/  IMAD.SHL.U32 R2, R0, 0x4, RZ ;  /* 0x0000000400027824 */ /* 0x008fca00078e00ff */
[----:B------:R-:W-:-:S05]  /*5980*/  LOP3.LUT R2, R2, 0x4, RZ, 0xc0, !PT ;  /* 0x0000000402027812 */ /* 0x000fca00078ec0ff */
[----:B------:R-:W-:Y:S02]  /*5990*/  IMAD R2, R13, 0x80, R2 ;  /* 0x000000800d027824 */ /* 0x000fe400078e0202 */
[----:B------:R-:W-:Y:S05]  /*59a0*/  @!P0 BRA `(.L_x_150) ;  /* 0x0000003000c48947 */ /* 0x000fea0003800000 */
[----:B------:R-:W-:Y:S01]  /*59b0*/  LOP3.LUT P0, RZ, R10, 0x1f, RZ, 0xc0, !PT ;  /* 0x0000001f0aff7812 */ /* 0x000fe2000780c0ff */
[----:B------:R-:W-:Y:S01]  /*59c0*/  IMAD.SHL.U32 R9, R0, 0x80, RZ ;  /* 0x0000008000097824 */ /* 0x000fe200078e00ff */
[C---:B------:R-:W-:Y:S01]  /*59d0*/  ISETP.NE.AND P1, PT, R12.reuse, RZ, PT ;  /* 0x000000ff0c00720c */ /* 0x040fe20003f25270 */
[----:B------:R-:W-:Y:S01]  /*59e0*/  IMAD.SHL.U32 R7, R11, 0x40, RZ ;  /* 0x000000400b077824 */ /* 0x000fe200078e00ff */
[----:B------:R-:W-:Y:S01]  /*59f0*/  ISETP.NE.OR P0, PT, R12, RZ, !P0 ;  /* 0x000000ff0c00720c */ /* 0x000fe20004705670 */
[C---:B------:R-:W-:Y:S01]  /*5a00*/  VIADD R20, R2.reuse, 0x8 ;  /* 0x0000000802147836 */ /* 0x040fe20000000000 */
[----:B------:R-:W-:Y:S01]  /*5a10*/  LOP3.LUT R35, R3, 0x2, RZ, 0xfc, !PT ;  /* 0x0000000203237812 */ /* 0x000fe200078efcff */
[C---:B------:R-:W-:Y:S01]  /*5a20*/  VIADD R21, R2.reuse, 0x10 ;  /* 0x0000001002157836 */ /* 0x040fe20000000000 */
[----:B------:R-:W-:Y:S01]  /*5a30*/  CS2R R12, SRZ ;  /* 0x00000000000c7805 */ /* 0x000fe2000001ff00 */
[C---:B------:R-:W-:Y:S01]  /*5a40*/  VIADD R22, R2.reuse, 0x18 ;  /* 0x0000001802167836 */ /* 0x040fe20000000000 */
[----:B------:R-:W-:Y:S01]  /*5a50*/  CS2R R10, SRZ ;  /* 0x00000000000a7805 */ /* 0x000fe2000001ff00 */
[C---:B------:R-:W-:Y:S01]  /*5a60*/  VIADD R23, R2.reuse, 0x20 ;  /* 0x0000002002177836 */ /* 0x040fe20000000000 */
[----:B------:R-:W-:Y:S01]  /*5a70*/  LOP3.LUT R9, R9, 0x80, RZ, 0xe2, !PT ;  /* 0x0000008009097812 */ /* 0x000fe200078ee2ff */
[----:B------:R-:W-:-:S02]  /*5a80*/  VIADD R24, R2, 0x28 ;  /* 0x0000002802187836 */ /* 0x000fc40000000000 */
[C---:B------:R-:W-:Y:S02]  /*5a90*/  VIADD R25, R2.reuse, 0x30 ;  /* 0x0000003002197836 */ /* 0x040fe40000000000 */
[C---:B------:R-:W-:Y:S02]  /*5aa0*/  VIADD R26, R2.reuse, 0x38 ;  /* 0x00000038021a7836 */ /* 0x040fe40000000000 */
[C---:B------:R-:W-:Y:S02]  /*5ab0*/  VIADD R27, R2.reuse, 0x40 ;  /* 0x00000040021b7836 */ /* 0x040fe40000000000 */
[C---:B------:R-:W-:Y:S02]  /*5ac0*/  VIADD R28, R2.reuse, 0x48 ;  /* 0x00000048021c7836 */ /* 0x040fe40000000000 */
[C---:B------:R-:W-:Y:S02]  /*5ad0*/  VIADD R29, R2.reuse, 0x50 ;  /* 0x00000050021d7836 */ /* 0x040fe40000000000 */
[----:B------:R-:W-:-:S02]  /*5ae0*/  VIADD R30, R2, 0x58 ;  /* 0x00000058021e7836 */ /* 0x000fc40000000000 */
[C---:B------:R-:W-:Y:S02]  /*5af0*/  VIADD R31, R2.reuse, 0x60 ;  /* 0x00000060021f7836 */ /* 0x040fe40000000000 */
[C---:B------:R-:W-:Y:S02]  /*5b00*/  VIADD R32, R2.reuse, 0x68 ;  /* 0x0000006802207836 */ /* 0x040fe40000000000 */
[C---:B------:R-:W-:Y:S02]  /*5b10*/  VIADD R33, R2.reuse, 0x70 ;  /* 0x0000007002217836 */ /* 0x040fe40000000000 */
[----:B------:R-:W-:Y:S02]  /*5b20*/  VIADD R34, R2, 0x78 ;  /* 0x0000007802227836 */ /* 0x000fe40000000000 */
[----:B------:R-:W-:Y:S02]  /*5b30*/  VIADD R36, R6, 0x1 ;  /* 0x0000000106247836 */ /* 0x000fe40000000000 */
[----:B------:R-:W-:-:S02]  /*5b40*/  IMAD.MOV.U32 R8, RZ, RZ, 0x1 ;  /* 0x00000001ff087424 */ /* 0x000fc400078e00ff */
[----:B------:R-:W-:Y:S02]  /*5b50*/  IMAD.MOV.U32 R14, RZ, RZ, RZ ;  /* 0x000000ffff0e7224 */ /* 0x000fe400078e00ff */
[C---:B------:R-:W-:Y:S02]  /*5b60*/  VIADD R38, R7.reuse, 0x8 ;  /* 0x0000000807267836 */ /* 0x040fe40000000000 */
[C---:B------:R-:W-:Y:S02]  /*5b70*/  VIADD R39, R7.reuse, 0x10 ;  /* 0x0000001007277836 */ /* 0x040fe40000000000 */
[C---:B------:R-:W-:Y:S02]  /*5b80*/  VIADD R40, R7.reuse, 0x18 ;  /* 0x0000001807287836 */ /* 0x040fe40000000000 */
[C---:B------:R-:W-:Y:S02]  /*5b90*/  VIADD R41, R7.reuse, 0x20 ;  /* 0x0000002007297836 */ /* 0x040fe40000000000 */
[----:B------:R-:W-:-:S02]  /*5ba0*/  VIADD R42, R7, 0x28 ;  /* 0x00000028072a7836 */ /* 0x000fc40000000000 */
[C---:B------:R-:W-:Y:S02]  /*5bb0*/  VIADD R43, R7.reuse, 0x30 ;  /* 0x00000030072b7836 */ /* 0x040fe40000000000 */
[----:B------:R-:W-:-:S07]  /*5bc0*/  VIADD R37, R7, 0x38 ;  /* 0x0000003807257836 */ /* 0x000fce0000000000 */
.L_x_154:
[----:B------:R-:W0:Y:S01]  /*5bd0*/  S2UR UR4, SR_CgaCtaId ;  /* 0x00000000000479c3 */ /* 0x000e220000008800 */
[----:B------:R-:W-:Y:S02]  /*5be0*/  MOV R5, 0x400 ;  /* 0x0000040000057802 */ /* 0x000fe40000000f00 */
[----:B------:R-:W-:Y:S01]  /*5bf0*/  SHF.L.U32 R4, R8, 0x1f, RZ ;  /* 0x0000001f08047819 */ /* 0x000fe200000006ff */
[----:B0-----:R-:W-:-:S05]  /*5c00*/  IMAD.U32 R0, RZ, RZ, UR4 ;  /* 0x00000004ff007e24 */ /* 0x001fca000f8e00ff */
[----:B------:R-:W-:-:S05]  /*5c10*/  LEA R19, R0, R5, 0x18 ;  /* 0x0000000500137211 */ /* 0x000fca00078ec0ff */
[----:B------:R-:W-:-:S07]  /*5c20*/  IMAD R5, R12, 0x8, R19 ;  /* 0x000000080c057824 */ /* 0x000fce00078e0213 */
.L_x_151:
[----:B0-----:R0:W1:Y:S02]  /*5c30*/  SYNCS.PHASECHK.TRANS64.TRYWAIT P2, [R5+URZ+0x30020], R4 ;  /* 0x03002004050075a7 */ /* 0x001064000804017f */
[----:B-1----:R-:W-:Y:S05]  /*5c40*/  @!P2 NANOSLEEP.SYNCS 0x989680 ;  /* 0x009896800000a95d */ /* 0x002fea0003900000 */
[----:B------:R-:W1:Y:S02]  /*5c50*/  @!P2 SYNCS.PHASECHK.TRANS64 P2, [R5+URZ+0x30020], R4 ;  /* 0x030020040500a5a7 */ /* 0x000e64000804007f */
[----:B-1----:R-:W-:Y:S05]  /*5c60*/  @!P2 BRA `(.L_x_151) ;  /* 0xfffffffc00f0a947 */ /* 0x002fea000383ffff */
[----:B0-----:R-:W0:Y:S02]  /*5c70*/  @!P1 LDC R4, c[0x0][0x580] ;  /* 0x00016000ff049b82 */ /* 0x001e240000000800 */
[----:B0-----:R0:W-:Y:S02]  /*5c80*/  @!P1 SYNCS.ARRIVE.TRANS64 RZ, [R5+URZ+0x30000], R4 ;  /* 0x0300000405ff99a7 */ /* 0x0011e4000800003f */
[----:B0-----:R-:W-:-:S04]  /*5c90*/  PRMT R4, R35, 0x9910, RZ ;  /* 0x0000991023047816 */ /* 0x001fc800000000ff */
[----:B------:R-:W-:-:S13]  /*5ca0*/  ISETP.NE.AND P2, PT, R4, 0x2, PT ;  /* 0x000000020400780c */ /* 0x000fda0003f45270 */
[----:B------:R-:W-:Y:S05]  /*5cb0*/  @P2 BRA `(.L_x_152) ;  /* 0x0000000000042947 */ /* 0x000fea0003800000 */
[----:B------:R-:W-:Y:S01]  /*5cc0*/  BPT.TRAP 0x1 ;  /* 0x000000040000795c */ /* 0x000fe20000300000 */
.L_x_152:
[----:B------:R-:W-:Y:S05]  /*5cd0*/  @P0 BRA `(.L_x_153) ;  /* 0x0000000000040947 */ /* 0x000fea0003800000 */
[----:B------:R-:W-:Y:S01]  /*5ce0*/  BPT.TRAP 0x1 ;  /* 0x000000040000795c */ /* 0x000fe20000300000 */
.L_x_153:
[----:B------:R-:W-:Y:S01]  /*5cf0*/  ULDC UR15, c[0x0][0x380] ;  /* 0x0000e000000f7ab9 */ /* 0x000fe20000000800 */
[----:B------:R-:W-:Y:S01]  /*5d00*/  R2UR UR60, R39 ;  /* 0x00000000273c72ca */ /* 0x000fe200000e0000 */
[----:B------:R-:W-:Y:S01]  /*5d10*/  UISETP.NE.AND UP0, UPT, UR15, 0x1, UPT ;  /* 0x000000010f00788c */ /* 0x000fe2000bf05270 */
[----:B------:R-:W-:Y:S01]  /*5d20*/  R2UR UR59, R38 ;  /* 0x00000000263b72ca */ /* 0x000fe200000e0000 */
[----:B------:R-:W-:Y:S01]  /*5d30*/  ULDC UR23, c[0x0][0x38c] ;  /* 0x0000e30000177ab9 */ /* 0x000fe20000000800 */
[----:B------:R-:W-:Y:S01]  /*5d40*/  R2UR UR49, R7 ;  /* 0x00000000073172ca */ /* 0x000fe200000e0000 */
[----:B------:R-:W-:Y:S01]  /*5d50*/  UISETP.NE.AND UP1, UPT, UR23, 0x1, UPT ;  /* 0x000000011700788c */ /* 0x000fe2000bf25270 */
[----:B------:R-:W-:Y:S01]  /*5d60*/  R2UR UR44, R42 ;  /* 0x000000002a2c72ca */ /* 0x000fe200000e0000 */
[----:B------:R-:W0:Y:S01]  /*5d70*/  LDC.64 R16, c[0x0][0x3d0] ;  /* 0x0000f400ff107b82 */ /* 0x000e220000000a00 */
[----:B------:R-:W-:Y:S01]  /*5d80*/  R2UR UR42, R41 ;  /* 0x00000000292a72ca */ /* 0x000fe200000e0000 */
[----:B------:R-:W-:Y:S01]  /*5d90*/  ULDC UR31, c[0x0][0x398] ;  /* 0x0000e600001f7ab9 */ /* 0x000fe20000000800 */
[----:B------:R-:W-:Y:S01]  /*5da0*/  R2UR UR61, R40 ;  /* 0x00000000283d72ca */ /* 0x000fe200000e0000 */
[----:B------:R-:W-:Y:S01]  /*5db0*/  UISETP.NE.AND UP2, UPT, UR31, 0x1, UPT ;  /* 0x000000011f00788c */ /* 0x000fe2000bf45270 */
[----:B------:R-:W-:Y:S01]  /*5dc0*/  R2UR UR41, R37 ;  /* 0x00000000252972ca */ /* 0x000fe200000e0000 */
[----:B------:R-:W-:Y:S01]  /*5dd0*/  @UP0 ULDC UR16, c[0x0][0x384] ;  /* 0x0000e10000100ab9 */ /* 0x000fe20000000800 */
[----:B------:R-:W-:Y:S01]  /*5de0*/  @UP0 ULDC UR12, c[0x0][0x384] ;  /* 0x0000e100000c0ab9 */ /* 0x000fe20000000800 */
[----:B------:R-:W-:Y:S01]  /*5df0*/  UIMAD.WIDE.U32 UR16, UR60, UR16, URZ ;  /* 0x000000103c1072a5 */ /* 0x000fe2000f8e003f */
[----:B------:R-:W0:Y:S01]  /*5e00*/  LDC R15, c[0x0][0x400] ;  /* 0x00010000ff0f7b82 */ /* 0x000e220000000800 */
[----:B------:R-:W-:Y:S01]  /*5e10*/  @UP0 ULDC UR21, c[0x0][0x388] ;  /* 0x0000e20000150ab9 */ /* 0x000fe20000000800 */
[----:B------:R-:W-:Y:S01]  /*5e20*/  UMOV UR30, UR60 ;  /* 0x0000003c001e7c82 */ /* 0x000fe20008000000 */
[----:B------:R-:W-:Y:S01]  /*5e30*/  UIMAD.WIDE.U32 UR12, UR59, UR12, URZ ;  /* 0x0000000c3b0c72a5 */ /* 0x000fe2000f8e003f */
[----:B------:R-:W-:Y:S01]  /*5e40*/  R2UR UR52, R7 ;  /* 0x00000000073472ca */ /* 0x000fe200000e0000 */
[----:B------:R-:W-:Y:S01]  /*5e50*/  @UP0 USHF.R.U32.HI UR30, URZ, UR21, UR17 ;  /* 0x000000153f1e0299 */ /* 0x000fe20008011611 */
[----:B------:R-:W-:Y:S01]  /*5e60*/  R2UR UR39, R38 ;  /* 0x00000000262772ca */ /* 0x000fe200000e0000 */
[----:B------:R-:W-:Y:S01]  /*5e70*/  @UP0 ULDC UR20, c[0x0][0x388] ;  /* 0x0000e20000140ab9 */ /* 0x000fe20000000800 */
[----:B------:R-:W-:Y:S01]  /*5e80*/  UMOV UR19, UR59 ;  /* 0x0000003b00137c82 */ /* 0x000fe20008000000 */
[----:B------:R-:W-:Y:S01]  /*5e90*/  @UP1 ULDC.64 UR4, c[0x0][0x390] ;  /* 0x0000e40000041ab9 */ /* 0x000fe20000000a00 */
[----:B------:R-:W-:Y:S01]  /*5ea0*/  @UP0 ULDC UR10, c[0x0][0x384] ;  /* 0x0000e100000a0ab9 */ /* 0x000fe20000000800 */
[----:B------:R-:W-:Y:S01]  /*5eb0*/  @UP0 USHF.R.U32.HI UR19, URZ, UR20, UR13 ;  /* 0x000000143f130299 */ /* 0x000fe2000801160d */
[----:B------:R-:W-:Y:S01]  /*5ec0*/  VIADD R36, R36, 0xffffffff ;  /* 0xffffffff24247836 */ /* 0x000fe20000000000 */
[----:B------:R-:W-:-:S02]  /*5ed0*/  UIMAD.WIDE.U32 UR20, UR30, UR4, URZ ;  /* 0x000000041e1472a5 */ /* 0x000fc4000f8e003f */
[----:B------:R-:W-:Y:S01]  /*5ee0*/  UIMAD.WIDE.U32 UR10, UR49, UR10, URZ ;  /* 0x0000000a310a72a5 */ /* 0x000fe2000f8e003f */
[----:B------:R-:W-:Y:S01]  /*5ef0*/  @UP0 ULDC UR14, c[0x0][0x388] ;  /* 0x0000e200000e0ab9 */ /* 0x000fe20000000800 */
[----:B------:R-:W-:Y:S01]  /*5f00*/  @UP1 ULDC.64 UR6, c[0x0][0x390] ;  /* 0x0000e40000061ab9 */ /* 0x000fe20000000a00 */
[----:B------:R-:W-:Y:S01]  /*5f10*/  UMOV UR18, UR49 ;  /* 0x0000003100127c82 */ /* 0x000fe20008000000 */
[----:B------:R-:W-:Y:S01]  /*5f20*/  @UP0 USHF.R.U32.HI UR18, URZ, UR14, UR11 ;  /* 0x0000000e3f120299 */ /* 0x000fe2000801160b */
[----:B------:R-:W-:Y:S01]  /*5f30*/  MOV R44, UR19 ;  /* 0x00000013002c7c02 */ /* 0x000fe20008000f00 */
[----:B------:R-:W-:Y:S01]  /*5f40*/  UIMAD.WIDE.U32 UR12, UR19, UR6, URZ ;  /* 0x00000006130c72a5 */ /* 0x000fe2000f8e003f */
[----:B------:R-:W-:Y:S01]  /*5f50*/  ISETP.GT.AND P6, PT, R36, 0x1, PT ;  /* 0x000000012400780c */ /* 0x000fe20003fc4270 */
[----:B------:R-:W-:Y:S01]  /*5f60*/  @UP1 ULDC.64 UR8, c[0x0][0x390] ;  /* 0x0000e40000081ab9 */ /* 0x000fe20000000a00 */
[----:B------:R-:W-:Y:S01]  /*5f70*/  UMOV UR27, UR30 ;  /* 0x0000001e001b7c82 */ /* 0x000fe20008000000 */
[----:B------:R-:W-:Y:S01]  /*5f80*/  @UP0 ULDC UR20, c[0x0][0x384] ;  /* 0x0000e10000140ab9 */ /* 0x000fe20000000800 */
[----:B------:R-:W-:Y:S01]  /*5f90*/  @UP1 USHF.R.U32.HI UR27, URZ, UR5, UR21 ;  /* 0x000000053f1b1299 */ /* 0x000fe20008011615 */
[----:B------:R-:W-:Y:S01]  /*5fa0*/  MOV R45, UR18 ;  /* 0x00000012002d7c02 */ /* 0x000fe20008000f00 */
[----:B------:R-:W-:Y:S01]  /*5fb0*/  UIMAD.WIDE.U32 UR10, UR18, UR8, URZ ;  /* 0x00000008120a72a5 */ /* 0x000fe2000f8e003f */
[----:B0-----:R-:W-:Y:S01]  /*5fc0*/  IMAD R15, R10, R17, R15 ;  /* 0x000000110a0f7224 */ /* 0x001fe200078e020f */
[----:B------:R-:W-:Y:S01]  /*5fd0*/  UIMAD.WIDE.U32 UR20, UR44, UR20, URZ ;  /* 0x000000142c1472a5 */ /* 0x000fe2000f8e003f */
[----:B------:R-:W-:Y:S01]  /*5fe0*/  @UP0 ULDC UR24, c[0x0][0x388] ;  /* 0x0000e20000180ab9 */ /* 0x000fe20000000800 */
[----:B------:R-:W-:Y:S01]  /*5ff0*/  UMOV UR16, UR19 ;  /* 0x0000001300107c82 */ /* 0x000fe20008000000 */
[----:B------:R-:W-:Y:S01]  /*6000*/  UMOV UR38, UR44 ;  /* 0x0000002c00267c82 */ /* 0x000fe20008000000 */
[----:B------:R-:W-:Y:S01]  /*6010*/  @UP0 ULDC UR12, c[0x0][0x384] ;  /* 0x0000e100000c0ab9 */ /* 0x000fe20000000800 */
[----:B------:R-:W-:-:S02]  /*6020*/  @UP1 USHF.R.U32.HI UR16, URZ, UR7, UR13 ;  /* 0x000000073f101299 */ /* 0x000fc4000801160d */
[----:B------:R-:W-:Y:S01]  /*6030*/  @UP0 USHF.R.U32.HI UR38, URZ, UR24, UR21 ;  /* 0x000000183f260299 */ /* 0x000fe20008011615 */
[----:B------:R-:W-:Y:S01]  /*6040*/  R2UR UR24, R43 ;  /* 0x000000002b1872ca */ /* 0x000fe200000e0000 */
[----:B------:R-:W-:Y:S01]  /*6050*/  UIMAD.WIDE.U32 UR12, UR42, UR12, URZ ;  /* 0x0000000c2a0c72a5 */ /* 0x000fe2000f8e003f */
[----:B------:R-:W-:Y:S01]  /*6060*/  UMOV UR17, UR18 ;  /* 0x0000001200117c82 */ /* 0x000fe20008000000 */
[----:B------:R-:W-:Y:S01]  /*6070*/  @UP0 ULDC UR10, c[0x0][0x384] ;  /* 0x0000e100000a0ab9 */ /* 0x000fe20000000800 */
[----:B------:R-:W-:Y:S01]  /*6080*/  @UP0 ULDC UR22, c[0x0][0x388] ;  /* 0x0000e20000160ab9 */ /* 0x000fe20000000800 */
[----:B------:R-:W-:Y:S01]  /*6090*/  @UP1 USHF.R.U32.HI UR17, URZ, UR9, UR11 ;  /* 0x000000093f111299 */ /* 0x000fe2000801160b */
[----:B------:R-:W-:Y:S01]  /*60a0*/  UMOV UR28, UR42 ;  /* 0x0000002a001c7c82 */ /* 0x000fe20008000000 */
[----:B------:R-:W-:Y:S02]  /*60b0*/  UIMAD.WIDE.U32 UR10, UR61, UR10, URZ ;  /* 0x0000000a3d0a72a5 */ /* 0x000fe4000f8e003f */
[----:B------:R-:W-:Y:S01]  /*60c0*/  @UP0 USHF.R.U32.HI UR28, URZ, UR22, UR13 ;  /* 0x000000163f1c0299 */ /* 0x000fe2000801160d */
[----:B------:R-:W-:Y:S01]  /*60d0*/  @UP0 ULDC UR14, c[0x0][0x388] ;  /* 0x0000e200000e0ab9 */ /* 0x000fe20000000800 */
[----:B------:R-:W-:Y:S01]  /*60e0*/  @UP1 ULDC.64 UR6, c[0x0][0x390] ;  /* 0x0000e40000061ab9 */ /* 0x000fe20000000a00 */
[----:B------:R-:W-:Y:S01]  /*60f0*/  UMOV UR26, UR61 ;  /* 0x0000003d001a7c82 */ /* 0x000fe20008000000 */
[----:B------:R-:W-:Y:S01]  /*6100*/  @UP1 ULDC.64 UR4, c[0x0][0x390] ;  /* 0x0000e40000041ab9 */ /* 0x000fe20000000a00 */
[----:B------:R-:W-:-:S02]  /*6110*/  @UP0 USHF.R.U32.HI UR26, URZ, UR14, UR11 ;  /* 0x0000000e3f1a0299 */ /* 0x000fc4000801160b */
[----:B------:R-:W-:Y:S02]  /*6120*/  UIMAD.WIDE.U32 UR20, UR28, UR6, URZ ;  /* 0x000000061c1472a5 */ /* 0x000fe4000f8e003f */
[----:B------:R-:W-:Y:S01]  /*6130*/  UIMAD.WIDE.U32 UR10, UR38, UR4, URZ ;  /* 0x00000004260a72a5 */ /* 0x000fe2000f8e003f */
[----:B------:R-:W-:Y:S01]  /*6140*/  UMOV UR25, UR28 ;  /* 0x0000001c00197c82 */ /* 0x000fe20008000000 */
[----:B------:R-:W-:Y:S01]  /*6150*/  @UP0 ULDC UR6, c[0x0][0x384] ;  /* 0x0000e10000060ab9 */ /* 0x000fe20000000800 */
[----:B------:R-:W-:Y:S01]  /*6160*/  @UP1 USHF.R.U32.HI UR25, URZ, UR7, UR21 ;  /* 0x000000073f191299 */ /* 0x000fe20008011615 */
[----:B------:R-:W-:Y:S01]  /*6170*/  UMOV UR33, UR38 ;  /* 0x0000002600217c82 */ /* 0x000fe20008000000 */
[----:B------:R-:W-:Y:S01]  /*6180*/  @UP0 ULDC UR4, c[0x0][0x384] ;  /* 0x0000e10000040ab9 */ /* 0x000fe20000000800 */
[----:B------:R-:W-:Y:S02]  /*6190*/  @UP1 USHF.R.U32.HI UR33, URZ, UR5, UR11 ;  /* 0x000000053f211299 */ /* 0x000fe4000801160b */
[----:B------:R-:W-:-:S02]  /*61a0*/  UIMAD.WIDE.U32 UR6, UR24, UR6, URZ ;  /* 0x00000006180672a5 */ /* 0x000fc4000f8e003f */
[----:B------:R-:W-:Y:S01]  /*61b0*/  UIMAD.WIDE.U32 UR4, UR49, UR4, URZ ;  /* 0x00000004310472a5 */ /* 0x000fe2000f8e003f */
[----:B------:R-:W-:Y:S01]  /*61c0*/  @UP0 ULDC UR22, c[0x0][0x388] ;  /* 0x0000e20000160ab9 */ /* 0x000fe20000000800 */
[----:B------:R-:W-:Y:S01]  /*61d0*/  @UP0 ULDC UR14, c[0x0][0x388] ;  /* 0x0000e200000e0ab9 */ /* 0x000fe20000000800 */
[----:B------:R-:W-:Y:S01]  /*61e0*/  @UP1 ULDC.64 UR8, c[0x0][0x390] ;  /* 0x0000e40000081ab9 */ /* 0x000fe20000000a00 */
[----:B------:R-:W-:Y:S01]  /*61f0*/  UMOV UR37, UR24 ;  /* 0x0000001800257c82 */ /* 0x000fe20008000000 */
[----:B------:R-:W-:Y:S02]  /*6200*/  @UP0 USHF.R.U32.HI UR49, URZ, UR22, UR5 ;  /* 0x000000163f310299 */ /* 0x000fe40008011605 */
[----:B------:R-:W-:Y:S02]  /*6210*/  @UP0 USHF.R.U32.HI UR37, URZ, UR14, UR7 ;  /* 0x0000000e3f250299 */ /* 0x000fe40008011607 */
[----:B------:R-:W-:Y:S01]  /*6220*/  UIMAD.WIDE.U32 UR12, UR26, UR8, URZ ;  /* 0x000000081a0c72a5 */ /* 0x000fe2000f8e003f */
[----:B------:R-:W-:Y:S01]  /*6230*/  @UP1 ULDC.64 UR6, c[0x0][0x390] ;  /* 0x0000e40000061ab9 */ /* 0x000fe20000000a00 */
[----:B------:R-:W-:Y:S01]  /*6240*/  @UP0 ULDC UR10, c[0x0][0x384] ;  /* 0x0000e100000a0ab9 */ /* 0x000fe20000000800 */
[----:B------:R-:W-:-:S02]  /*6250*/  UIMAD.WIDE.U32 UR4, UR49, UR6, URZ ;  /* 0x00000006310472a5 */ /* 0x000fc4000f8e003f */
[----:B------:R-:W-:Y:S01]  /*6260*/  UIMAD.WIDE.U32 UR10, UR41, UR10, URZ ;  /* 0x0000000a290a72a5 */ /* 0x000fe2000f8e003f */
[----:B------:R-:W-:Y:S01]  /*6270*/  UMOV UR29, UR26 ;  /* 0x0000001a001d7c82 */ /* 0x000fe20008000000 */
[----:B------:R-:W-:Y:S01]  /*6280*/  @UP1 USHF.R.U32.HI UR29, URZ, UR9, UR13 ;  /* 0x000000093f1d1299 */ /* 0x000fe2000801160d */
[----:B------:R-:W-:Y:S01]  /*6290*/  @UP0 ULDC UR20, c[0x0][0x388] ;  /* 0x0000e20000140ab9 */ /* 0x000fe20000000800 */
[----:B------:R-:W-:Y:S01]  /*62a0*/  UMOV UR32, UR41 ;  /* 0x0000002900207c82 */ /* 0x000fe20008000000 */
[----:B------:R-:W-:Y:S01]  /*62b0*/  @UP1 ULDC.64 UR12, c[0x0][0x390] ;  /* 0x0000e400000c1ab9 */ /* 0x000fe20000000a00 */
[----:B------:R-:W-:Y:S02]  /*62c0*/  @UP0 USHF.R.U32.HI UR32, URZ, UR20, UR11 ;  /* 0x000000143f200299 */ /* 0x000fe4000801160b */
[----:B------:R-:W-:Y:S01]  /*62d0*/  UIMAD.WIDE.U32 UR20, UR37, UR12, URZ ;  /* 0x0000000c251472a5 */ /* 0x000fe2000f8e003f */
[----:B------:R-:W-:Y:S01]  /*62e0*/  UMOV UR40, UR49 ;  /* 0x0000003100287c82 */ /* 0x000fe20008000000 */
[----:B------:R-:W-:Y:S01]  /*62f0*/  @UP0 ULDC UR4, c[0x0][0x384] ;  /* 0x0000e10000040ab9 */ /* 0x000fe20000000800 */
[----:B------:R-:W-:Y:S01]  /*6300*/  @UP1 ULDC.64 UR8, c[0x0][0x390] ;  /* 0x0000e40000081ab9 */ /* 0x000fe20000000a00 */
[----:B------:R-:W-:-:S02]  /*6310*/  @UP1 USHF.R.U32.HI UR40, URZ, UR7, UR5 ;  /* 0x000000073f281299 */ /* 0x000fc40008011605 */
[----:B------:R-:W-:Y:S01]  /*6320*/  UIMAD.WIDE.U32 UR4, UR59, UR4, URZ ;  /* 0x000000043b0472a5 */ /* 0x000fe2000f8e003f */
[----:B------:R-:W-:Y:S01]  /*6330*/  UMOV UR36, UR37 ;  /* 0x0000002500247c82 */ /* 0x000fe20008000000 */
[----:B------:R-:W-:Y:S01]  /*6340*/  UIMAD.WIDE.U32 UR10, UR32, UR8, URZ ;  /* 0x00000008200a72a5 */ /* 0x000fe2000f8e003f */
[----:B------:R-:W-:Y:S01]  /*6350*/  @UP0 ULDC UR12, c[0x0][0x384] ;  /* 0x0000e100000c0ab9 */ /* 0x000fe20000000800 */
[----:B------:R-:W-:Y:S01]  /*6360*/  @UP1 USHF.R.U32.HI UR36, URZ, UR13, UR21 ;  /* 0x0000000d3f241299 */ /* 0x000fe20008011615 */
[----:B------:R-:W-:Y:S01]  /*6370*/  @UP0 ULDC UR14, c[0x0][0x388] ;  /* 0x0000e200000e0ab9 */ /* 0x000fe20000000800 */
[----:B------:R-:W-:Y:S01]  /*6380*/  UIMAD.WIDE.U32 UR12, UR60, UR12, URZ ;  /* 0x0000000c3c0c72a5 */ /* 0x000fe2000f8e003f */
[----:B------:R-:W-:Y:S01]  /*6390*/  UMOV UR48, UR32 ;  /* 0x0000002000307c82 */ /* 0x000fe20008000000 */
[----:B------:R-:W-:Y:S02]  /*63a0*/  @UP0 USHF.R.U32.HI UR59, URZ, UR14, UR5 ;  /* 0x0000000e3f3b0299 */ /* 0x000fe40008011605 */
[----:B------:R-:W-:Y:S01]  /*63b0*/  @UP1 USHF.R.U32.HI UR48, URZ, UR9, UR11 ;  /* 0x000000093f301299 */ /* 0x000fe2000801160b */
[----:B------:R-:W-:Y:S01]  /*63c0*/  @UP0 ULDC UR20, c[0x0][0x388] ;  /* 0x0000e20000140ab9 */ /* 0x000fe20000000800 */
[----:B------:R-:W-:Y:S01]  /*63d0*/  @UP0 ULDC UR6, c[0x0][0x384] ;  /* 0x0000e10000060ab9 */ /* 0x000fe20000000800 */
[----:B------:R-:W-:Y:S01]  /*63e0*/  @UP1 ULDC.64 UR8, c[0x0][0x390] ;  /* 0x0000e40000081ab9 */ /* 0x000fe20000000a00 */
[----:B------:R-:W-:-:S02]  /*63f0*/  @UP0 USHF.R.U32.HI UR60, URZ, UR20, UR13 ;  /* 0x000000143f3c0299 */ /* 0x000fc4000801160d */
[----:B------:R-:W-:Y:S02]  /*6400*/  UIMAD.WIDE.U32 UR6, UR61, UR6, URZ ;  /* 0x000000063d0672a5 */ /* 0x000fe4000f8e003f */
[----:B------:R-:W-:Y:S01]  /*6410*/  UIMAD.WIDE.U32 UR12, UR59, UR8, URZ ;  /* 0x000000083b0c72a5 */ /* 0x000fe2000f8e003f */
[----:B------:R-:W-:Y:S01]  /*6420*/  R2UR UR8, R5 ;  /* 0x00000000050872ca */ /* 0x000fe200000e0000 */
[----:B------:R-:W-:Y:S01]  /*6430*/  @UP0 ULDC UR21, c[0x0][0x388] ;  /* 0x0000e20000150ab9 */ /* 0x000fe20000000800 */
[----:B------:R-:W0:Y:S01]  /*6440*/  LDC.64 R4, c[0x0][0x3f8] ;  /* 0x0000fe00ff047b82 */ /* 0x000e220000000a00 */
[----:B------:R-:W-:Y:S01]  /*6450*/  @UP1 ULDC.64 UR10, c[0x0][0x390] ;  /* 0x0000e400000a1ab9 */ /* 0x000fe20000000a00 */
[----:B------:R-:W-:Y:S02]  /*6460*/  @UP0 USHF.R.U32.HI UR61, URZ, UR21, UR7 ;  /* 0x000000153f3d0299 */ /* 0x000fe40008011607 */
[----:B------:R-:W-:Y:S01]  /*6470*/  UIMAD.WIDE.U32 UR20, UR60, UR10, URZ ;  /* 0x0000000a3c1472a5 */ /* 0x000fe2000f8e003f */
[----:B------:R-:W-:Y:S01]  /*6480*/  R2UR UR12, R19 ;  /* 0x00000000130c72ca */ /* 0x000fe200000e0000 */
[----:B------:R-:W-:Y:S01]  /*6490*/  UMOV UR58, UR60 ;  /* 0x0000003c003a7c82 */ /* 0x000fe20008000000 */
[----:B------:R-:W-:Y:S01]  /*64a0*/  ULDC.64 UR18, c[0x0][0x198] ;  /* 0x0000660000127ab9 */ /* 0x000fe20000000a00 */
[----:B------:R-:W-:Y:S01]  /*64b0*/  @UP1 USHF.R.U32.HI UR58, URZ, UR11, UR21 ;  /* 0x0000000b3f3a1299 */ /* 0x000fe20008011615 */
[----:B------:R-:W-:Y:S01]  /*64c0*/  R2UR UR11, R12 ;  /* 0x000000000c0b72ca */ /* 0x000fe200000e0000 */
[----:B------:R-:W-:Y:S01]  /*64d0*/  UIADD3 UR56, UP3, UR18, 0xf0, URZ ;  /* 0x000000f012387890 */ /* 0x000fe2000ff7e03f */
[----:B------:R-:W-:Y:S01]  /*64e0*/  R2UR UR18, R45 ;  /* 0x000000002d1272ca */ /* 0x000fe200000e0000 */
[----:B------:R-:W-:Y:S01]  /*64f0*/  UMOV UR54, UR59 ;  /* 0x0000003b00367c82 */ /* 0x000fe20008000000 */
[----:B------:R-:W-:Y:S01]  /*6500*/  @UP1 USHF.R.U32.HI UR54, URZ, UR9, UR13 ;  /* 0x000000093f361299 */ /* 0x000fe2000801160d */
[----:B------:R-:W-:Y:S01]  /*6510*/  R2UR UR10, R14 ;  /* 0x000000000e0a72ca */ /* 0x000fe200000e0000 */
[----:B------:R-:W-:Y:S01]  /*6520*/  UIADD3.X UR57, URZ, UR19, URZ, UP3, !UPT ;  /* 0x000000133f397290 */ /* 0x000fe20009ffe43f */
[----:B------:R-:W-:Y:S01]  /*6530*/  R2UR UR19, R44 ;  /* 0x000000002c1372ca */ /* 0x000fe200000e0000 */
[----:B------:R-:W-:Y:S01]  /*6540*/  UIADD3 UR9, UR8, 0x30000, URZ ;  /* 0x0003000008097890 */ /* 0x000fe2000fffe03f */
[----:B------:R-:W-:Y:S01]  /*6550*/  ULDC.64 UR34, c[0x0][0x3c8] ;  /* 0x0000f20000227ab9 */ /* 0x000fe20000000a00 */
[----:B------:R-:W-:Y:S01]  /*6560*/  @UP2 ULDC UR20, c[0x0][0x3a0] ;  /* 0x0000e80000142ab9 */ /* 0x000fe20000000800 */
[----:B------:R-:W-:-:S02]  /*6570*/  UMOV UR14, UR17 ;  /* 0x00000011000e7c82 */ /* 0x000fc40008000000 */
[----:B------:R-:W-:Y:S01]  /*6580*/  ULEA UR8, UR11, UR12, 0xe ;  /* 0x0000000c0b087291 */ /* 0x000fe2000f8e703f */
[----:B0-----:R-:W-:Y:S02]  /*6590*/  IMAD R4, R13, UR35, R4 ;  /* 0x000000230d047c24 */ /* 0x001fe4000f8e0204 */
[----:B------:R-:W-:Y:S01]  /*65a0*/  @UP2 ULDC UR12, c[0x0][0x39c] ;  /* 0x0000e700000c2ab9 */ /* 0x000fe20000000800 */
[----:B------:R-:W-:Y:S01]  /*65b0*/  IMAD R5, R11, R16, R5 ;  /* 0x000000100b057224 */ /* 0x000fe200078e0205 */
[----:B------:R-:W-:Y:S02]  /*65c0*/  UIMAD.WIDE.U32 UR12, UR17, UR12, URZ ;  /* 0x0000000c110c72a5 */ /* 0x000fe4000f8e003f */
[----:B------:R-:W-:Y:S01]  /*65d0*/  UIADD3 UR22, -UR19, URZ, URZ ;  /* 0x0000003f13167290 */ /* 0x000fe2000fffe13f */
[----:B------:R-:W-:Y:S01]  /*65e0*/  IMAD.U32 R4, R5, 0x20, R4 ;  /* 0x0000002005047824 */ /* 0x000fe200078e0004 */
[----:B------:R-:W-:Y:S02]  /*65f0*/  @UP2 USHF.R.U32.HI UR14, URZ, UR20, UR13 ;  /* 0x000000143f0e2299 */ /* 0x000fe4000801160d */
[----:B------:R-:W-:Y:S01]  /*6600*/  UIADD3 UR20, -UR18, URZ, URZ ;  /* 0x0000003f12147290 */ /* 0x000fe2000fffe13f */
[----:B------:R-:W-:Y:S01]  /*6610*/  IMAD.U32 R4, R15, 0x400, R4 ;  /* 0x000004000f047824 */ /* 0x000fe200078e0004 */
[----:B------:R-:W-:Y:S01]  /*6620*/  @UP2 ULDC UR11, c[0x0][0x39c] ;  /* 0x0000e700000b2ab9 */ /* 0x000fe20000000800 */
[----:B------:R-:W-:Y:S01]  /*6630*/  @UP2 ULDC UR21, c[0x0][0x3a0] ;  /* 0x0000e80000152ab9 */ /* 0x000fe20000000800 */
[----:B------:R-:W-:-:S02]  /*6640*/  UIMAD.WIDE.U32 UR12, UR16, UR11, URZ ;  /* 0x0000000b100c72a5 */ /* 0x000fc4000f8e003f */
[----:B------:R-:W-:Y:S02]  /*6650*/  UIMAD UR11, UR15, UR20, UR52 ;  /* 0x000000140f0b72a4 */ /* 0x000fe4000f8e0234 */
[----:B------:R-:W-:Y:S01]  /*6660*/  UIMAD UR20, UR15, UR22, UR39 ;  /* 0x000000160f1472a4 */ /* 0x000fe2000f8e0227 */
[----:B------:R-:W-:Y:S01]  /*6670*/  R2UR UR39, R4 ;  /* 0x00000000042772ca */ /* 0x000fe200000e0000 */
[----:B------:R-:W-:Y:S01]  /*6680*/  @UP1 ULDC.64 UR4, c[0x0][0x390] ;  /* 0x0000e40000041ab9 */ /* 0x000fe20000000a00 */
[----:B------:R-:W-:Y:S01]  /*6690*/  UMOV UR22, UR16 ;  /* 0x0000001000167c82 */ /* 0x000fe20008000000 */
[----:B------:R-:W-:Y:S02]  /*66a0*/  @UP2 USHF.R.U32.HI UR22, URZ, UR21, UR13 ;  /* 0x000000153f162299 */ /* 0x000fe4000801160d */
[----:B------:R-:W-:Y:S02]  /*66b0*/  UIADD3 UR13, -UR17, URZ, URZ ;  /* 0x0000003f110d7290 */ /* 0x000fe4000fffe13f */
[----:B------:R-:W-:-:S02]  /*66c0*/  UIADD3 UR21, -UR14, URZ, URZ ;  /* 0x0000003f0e157290 */ /* 0x000fc4000fffe13f */
[----:B------:R-:W-:Y:S02]  /*66d0*/  UIMAD.WIDE.U32 UR6, UR61, UR4, URZ ;  /* 0x000000043d0672a5 */ /* 0x000fe4000f8e003f */
[----:B------:R-:W-:Y:S02]  /*66e0*/  UIMAD UR13, UR23, UR13, UR18 ;  /* 0x0000000d170d72a4 */ /* 0x000fe4000f8e0212 */
[----:B------:R-:W-:Y:S02]  /*66f0*/  UIMAD UR18, UR31, UR21, UR17 ;  /* 0x000000151f1272a4 */ /* 0x000fe4000f8e0211 */
[----:B------:R-:W-:Y:S02]  /*6700*/  UIADD3 UR12, -UR16, URZ, URZ ;  /* 0x0000003f100c7290 */ /* 0x000fe4000fffe13f */
[----:B------:R-:W-:Y:S01]  /*6710*/  UIADD3 UR21, -UR22, URZ, URZ ;  /* 0x0000003f16157290 */ /* 0x000fe2000fffe13f */
[----:B------:R-:W-:Y:S01]  /*6720*/  UMOV UR55, UR61 ;  /* 0x0000003d00377c82 */ /* 0x000fe20008000000 */
[----:B------:R-:W-:-:S02]  /*6730*/  @UP1 USHF.R.U32.HI UR55, URZ, UR5, UR7 ;  /* 0x000000053f371299 */ /* 0x000fc40008011607 */
[----:B------:R-:W-:Y:S01]  /*6740*/  UIMAD UR17, UR23, UR12, UR19 ;  /* 0x0000000c171172a4 */ /* 0x000fe2000f8e0213 */
[----:B------:R-:W-:Y:S01]  /*6750*/  ULDC.64 UR6, c[0x0][0x3f0] ;  /* 0x0000fc0000067ab9 */ /* 0x000fe20000000a00 */
[----:B------:R-:W-:Y:S01]  /*6760*/  ULDC.64 UR4, c[0x0][0x3c0] ;  /* 0x0000f00000047ab9 */ /* 0x000fe20000000a00 */
[----:B------:R-:W-:Y:S01]  /*6770*/  UIMAD UR21, UR31, UR21, UR16 ;  /* 0x000000151f1572a4 */ /* 0x000fe2000f8e0210 */
[----:B------:R-:W-:Y:S01]  /*6780*/  MOV R4, UR55 ;  /* 0x0000003700047c02 */ /* 0x000fe20008000f00 */
[----:B------:R-:W-:Y:S01]  /*6790*/  ULDC UR47, c[0x0][0x3ec] ;  /* 0x0000fb00002f7ab9 */ /* 0x000fe20000000800 */
[----:B------:R-:W-:Y:S02]  /*67a0*/  UIMAD UR12, UR13, UR5, UR6 ;  /* 0x000000050d0c72a4 */ /* 0x000fe4000f8e0206 */
[----:B------:R-:W-:Y:S01]  /*67b0*/  USHF.L.U32 UR10, UR10, 0x6, URZ ;  /* 0x000000060a0a7899 */ /* 0x000fe2000800063f */
[----:B------:R-:W-:Y:S01]  /*67c0*/  R2UR UR55, R4 ;  /* 0x00000000043772ca */ /* 0x000fe200000e0000 */
[----:B------:R-:W-:-:S02]  /*67d0*/  UIMAD UR11, UR11, UR4, UR47 ;  /* 0x000000040b0b72a4 */ /* 0x000fc4000f8e022f */
[----:B------:R-:W-:Y:S02]  /*67e0*/  UIMAD UR13, UR18, UR34, UR7 ;  /* 0x00000022120d72a4 */ /* 0x000fe4000f8e0207 */
[----:B------:R-:W-:Y:S02]  /*67f0*/  UIMAD UR19, UR20, UR4, UR47 ;  /* 0x00000004141372a4 */ /* 0x000fe4000f8e022f */
[----:B------:R-:W-:Y:S02]  /*6800*/  UPRMT UR39, UR39, 0x5410, URZ ;  /* 0x0000541027277896 */ /* 0x000fe4000800003f */
[----:B------:R-:W-:Y:S02]  /*6810*/  UIADD3 UR16, UR8, 0x800, URZ ;  /* 0x0000080008107890 */ /* 0x000fe4000fffe03f */
[----:B------:R-:W-:Y:S02]  /*6820*/  UIMAD UR20, UR17, UR5, UR6 ;  /* 0x00000005111472a4 */ /* 0x000fe4000f8e0206 */
[----:B------:R-:W-:Y:S01]  /*6830*/  UIMAD UR21, UR21, UR34, UR7 ;  /* 0x00000022151572a4 */ /* 0x000fe2000f8e0207 */
[----:B------:R-:W-:Y:S01]  /*6840*/  UMOV UR17, UR9 ;  /* 0x0000000900117c82 */ /* 0x000fe20008000000 */
[----:B------:R-:W-:Y:S01]  /*6850*/  UMOV UR18, UR10 ;  /* 0x0000000a00127c82 */ /* 0x000fe20008000000 */
[----:B------:R-:W-:Y:S01]  /*6860*/  @UP0 ULDC UR35, c[0x0][0x384] ;  /* 0x0000e10000230ab9 */ /* 0x000fe20000000800 */
[----:B------:R0:W-:Y:S01]  /*6870*/  UTMALDG.5D.IM2COL [UR8], [UR56], UR39 ;  /* 0x00000008380073b4 */ /* 0x0001e20008060027 */
[----:B------:R-:W-:Y:S01]  /*6880*/  @UP2 ULDC UR45, c[0x0][0x39c] ;  /* 0x0000e700002d2ab9 */ /* 0x000fe20000000800 */
[----:B------:R-:W-:Y:S01]  /*6890*/  @UP2 ULDC UR46, c[0x0][0x3a0] ;  /* 0x0000e800002e2ab9 */ /* 0x000fe20000000800 */
[----:B------:R-:W-:Y:S01]  /*68a0*/  UMOV UR50, UR42 ;  /* 0x0000002a00327c82 */ /* 0x000fe20008000000 */
[----:B------:R-:W-:Y:S01]  /*68b0*/  UMOV UR51, UR44 ;  /* 0x0000002c00337c82 */ /* 0x000fe20008000000 */
[----:B------:R1:W-:Y:S01]  /*68c0*/  UTMALDG.5D.IM2COL [UR16], [UR56], UR39 ;  /* 0x00000010380073b4 */ /* 0x0003e20008060027 */
[----:B0-----:R-:W-:Y:S01]  /*68d0*/  @UP0 ULDC UR14, c[0x0][0x384] ;  /* 0x0000e100000e0ab9 */ /* 0x001fe20000000800 */
[----:B------:R-:W-:Y:S01]  /*68e0*/  @UP0 ULDC UR11, c[0x0][0x388] ;  /* 0x0000e200000b0ab9 */ /* 0x000fe20000000800 */
[----:B------:R-:W-:Y:S01]  /*68f0*/  @UP1 ULDC.64 UR12, c[0x0][0x390] ;  /* 0x0000e400000c1ab9 */ /* 0x000fe20000000a00 */
[----:B-1----:R-:W-:Y:S01]  /*6900*/  UIMAD.WIDE.U32 UR18, UR42, UR35, URZ ;  /* 0x000000232a1272a5 */ /* 0x002fe2000f8e003f */
[----:B------:R-:W-:Y:S01]  /*6910*/  R2UR UR35, R39 ;  /* 0x00000000272372ca */ /* 0x000fe200000e0000 */
[----:B------:R-:W-:Y:S01]  /*6920*/  UIMAD.WIDE.U32 UR20, UR44, UR14, URZ ;  /* 0x0000000e2c1472a5 */ /* 0x000fe2000f8e003f */
[----:B------:R-:W-:Y:S01]  /*6930*/  UMOV UR22, UR27 ;  /* 0x0000001b00167c82 */ /* 0x000fe20008000000 */
[----:B------:R-:W-:Y:S01]  /*6940*/  @UP0 ULDC UR17, c[0x0][0x388] ;  /* 0x0000e20000110ab9 */ /* 0x000fe20000000800 */
[----:B------:R-:W-:-:S02]  /*6950*/  UIADD3 UR20, -UR27, URZ, URZ ;  /* 0x0000003f1b147290 */ /* 0x000fc4000fffe13f */
[----:B------:R-:W-:Y:S01]  /*6960*/  @UP0 UMOV UR14, UR19 ;  /* 0x00000013000e0c82 */ /* 0x000fe20008000000 */
[----:B------:R-:W-:Y:S02]  /*6970*/  UIMAD.WIDE.U32 UR18, UR27, UR45, URZ ;  /* 0x0000002d1b1272a5 */ /* 0x000fe4000f8e003f */
[----:B------:R-:W-:Y:S02]  /*6980*/  @UP0 USHF.R.U32.HI UR50, URZ, UR11, UR14 ;  /* 0x0000000b3f320299 */ /* 0x000fe4000801160e */
[----:B------:R-:W-:Y:S02]  /*6990*/  @UP2 USHF.R.U32.HI UR22, URZ, UR46, UR19 ;  /* 0x0000002e3f162299 */ /* 0x000fe40008011613 */
[----:B------:R-:W-:Y:S02]  /*69a0*/  @UP0 USHF.R.U32.HI UR51, URZ, UR17, UR21 ;  /* 0x000000113f330299 */ /* 0x000fe40008011615 */
[----:B------:R-:W-:Y:S01]  /*69b0*/  UIADD3 UR11, -UR30, URZ, URZ ;  /* 0x0000003f1e0b7290 */ /* 0x000fe2000fffe13f */
[----:B------:R-:W-:Y:S01]  /*69c0*/  MOV R16, UR50 ;  /* 0x0000003200107c02 */ /* 0x000fe20008000f00 */
[----:B------:R-:W-:-:S02]  /*69d0*/  UIADD3 UR21, -UR22, URZ, URZ ;  /* 0x0000003f16157290 */ /* 0x000fc4000fffe13f */
[----:B------:R-:W-:Y:S01]  /*69e0*/  UIMAD UR11, UR15, UR11, UR35 ;  /* 0x0000000b0f0b72a4 */ /* 0x000fe2000f8e0223 */
[----:B------:R-:W-:Y:S01]  /*69f0*/  R2UR UR35, R41 ;  /* 0x00000000292372ca */ /* 0x000fe200000e0000 */
[----:B------:R-:W-:Y:S01]  /*6a00*/  UIMAD UR20, UR23, UR20, UR30 ;  /* 0x00000014171472a4 */ /* 0x000fe2000f8e021e */
[----:B------:R-:W-:Y:S01]  /*6a10*/  MOV R15, UR51 ;  /* 0x00000033000f7c02 */ /* 0x000fe20008000f00 */
[----:B------:R-:W-:Y:S02]  /*6a20*/  UIMAD UR21, UR31, UR21, UR27 ;  /* 0x000000151f1572a4 */ /* 0x000fe4000f8e021b */
[----:B------:R-:W-:Y:S02]  /*6a30*/  UIADD3 UR16, UR8, 0x1000, URZ ;  /* 0x0000100008107890 */ /* 0x000fe4000fffe03f */
[----:B------:R-:W-:Y:S02]  /*6a40*/  UIMAD UR19, UR11, UR4, UR47 ;  /* 0x000000040b1372a4 */ /* 0x000fe4000f8e022f */
[----:B------:R-:W-:-:S02]  /*6a50*/  UIMAD UR20, UR20, UR5, UR6 ;  /* 0x00000005141472a4 */ /* 0x000fc4000f8e0206 */
[----:B------:R-:W-:Y:S01]  /*6a60*/  UIMAD UR21, UR21, UR34, UR7 ;  /* 0x00000022151572a4 */ /* 0x000fe2000f8e0207 */
[----:B------:R-:W-:Y:S01]  /*6a70*/  @UP1 ULDC.64 UR42, c[0x0][0x390] ;  /* 0x0000e400002a1ab9 */ /* 0x000fe20000000a00 */
[----:B------:R-:W-:Y:S02]  /*6a80*/  UIMAD.WIDE.U32 UR44, UR50, UR12, URZ ;  /* 0x0000000c322c72a5 */ /* 0x000fe4000f8e003f */
[----:B------:R-:W-:Y:S01]  /*6a90*/  UIMAD.WIDE.U32 UR46, UR51, UR42, URZ ;  /* 0x0000002a332e72a5 */ /* 0x000fe2000f8e003f */
[----:B------:R-:W-:Y:S01]  /*6aa0*/  R2UR UR42, R40 ;  /* 0x00000000282a72ca */ /* 0x000fe200000e0000 */
[----:B------:R-:W-:Y:S01]  /*6ab0*/  UMOV UR17, UR9 ;  /* 0x0000000900117c82 */ /* 0x000fe20008000000 */
[----:B------:R-:W-:Y:S01]  /*6ac0*/  UMOV UR18, UR10 ;  /* 0x0000000a00127c82 */ /* 0x000fe20008000000 */
[----:B------:R-:W-:Y:S01]  /*6ad0*/  @UP0 ULDC UR12, c[0x0][0x384] ;  /* 0x0000e100000c0ab9 */ /* 0x000fe20000000800 */
[----:B------:R0:W-:Y:S01]  /*6ae0*/  UTMALDG.5D.IM2COL [UR16], [UR56], UR39 ;  /* 0x00000010380073b4 */ /* 0x0001e20008060027 */
[----:B------:R-:W-:Y:S01]  /*6af0*/  @UP2 ULDC UR27, c[0x0][0x39c] ;  /* 0x0000e700001b2ab9 */ /* 0x000fe20000000800 */
[----:B------:R-:W-:Y:S01]  /*6b00*/  UMOV UR14, UR24 ;  /* 0x00000018000e7c82 */ /* 0x000fe20008000000 */
[----:B------:R-:W-:Y:S01]  /*6b10*/  UMOV UR53, UR50 ;  /* 0x0000003200357c82 */ /* 0x000fe20008000000 */
[----:B------:R-:W-:Y:S01]  /*6b20*/  UMOV UR30, UR29 ;  /* 0x0000001d001e7c82 */ /* 0x000fe20008000000 */
[----:B------:R-:W-:Y:S01]  /*6b30*/  @UP1 USHF.R.U32.HI UR53, URZ, UR13, UR45 ;  /* 0x0000000d3f351299 */ /* 0x000fe2000801162d */
[----:B------:R-:W-:Y:S01]  /*6b40*/  R2UR UR46, R43 ;  /* 0x000000002b2e72ca */ /* 0x000fe200000e0000 */
[----:B------:R-:W-:Y:S01]  /*6b50*/  @UP2 ULDC UR11, c[0x0][0x3a0] ;  /* 0x0000e800000b2ab9 */ /* 0x000fe20000000800 */
[----:B------:R-:W-:Y:S01]  /*6b60*/  UMOV UR45, UR51 ;  /* 0x00000033002d7c82 */ /* 0x000fe20008000000 */
[----:B------:R-:W-:Y:S01]  /*6b70*/  @UP1 USHF.R.U32.HI UR45, URZ, UR43, UR47 ;  /* 0x0000002b3f2d1299 */ /* 0x000fe2000801162f */
[----:B------:R-:W-:Y:S01]  /*6b80*/  ULDC UR44, c[0x0][0x3ec] ;  /* 0x0000fb00002c7ab9 */ /* 0x000fe20000000800 */
[----:B------:R-:W-:Y:S01]  /*6b90*/  MOV R5, UR53 ;  /* 0x0000003500057c02 */ /* 0x000fe20008000f00 */
[----:B------:R-:W-:-:S02]  /*6ba0*/  UIADD3 UR50, UR10, 0x20, URZ ;  /* 0x000000200a327890 */ /* 0x000fc4000fffe03f */
[----:B0-----:R-:W-:Y:S01]  /*6bb0*/  UIMAD.WIDE.U32 UR18, UR24, UR12, URZ ;  /* 0x0000000c181272a5 */ /* 0x001fe2000f8e003f */
[----:B------:R-:W-:Y:S01]  /*6bc0*/  @UP0 ULDC UR20, c[0x0][0x388] ;  /* 0x0000e20000140ab9 */ /* 0x000fe20000000800 */
[----:B------:R-:W-:Y:S01]  /*6bd0*/  UIMAD.WIDE.U32 UR16, UR29, UR27, URZ ;  /* 0x0000001b1d1072a5 */ /* 0x000fe2000f8e003f */
[----:B------:R-:W-:Y:S01]  /*6be0*/  @UP2 ULDC UR22, c[0x0][0x39c] ;  /* 0x0000e70000162ab9 */ /* 0x000fe20000000800 */
[----:B------:R-:W-:Y:S01]  /*6bf0*/  @UP2 ULDC UR21, c[0x0][0x3a0] ;  /* 0x0000e80000152ab9 */ /* 0x000fe20000000800 */
[----:B------:R-:W-:Y:S02]  /*6c00*/  @UP0 USHF.R.U32.HI UR14, URZ, UR20, UR19 ;  /* 0x000000143f0e0299 */ /* 0x000fe40008011613 */
[----:B------:R-:W-:Y:S02]  /*6c10*/  UIADD3 UR27, -UR26, URZ, URZ ;  /* 0x0000003f1a1b7290 */ /* 0x000fe4000fffe13f */
[----:B------:R-:W-:Y:S02]  /*6c20*/  UIMAD.WIDE.U32 UR18, UR25, UR22, URZ ;  /* 0x00000016191272a5 */ /* 0x000fe4000f8e003f */
[----:B------:R-:W-:Y:S01]  /*6c30*/  @UP2 USHF.R.U32.HI UR30, URZ, UR21, UR17 ;  /* 0x000000153f1e2299 */ /* 0x000fe20008011611 */
[----:B------:R-:W-:Y:S01]  /*6c40*/  @UP1 ULDC.64 UR12, c[0x0][0x390] ;  /* 0x0000e400000c1ab9 */ /* 0x000fe20000000a00 */
[----:B------:R-:W-:Y:S01]  /*6c50*/  UIMAD UR27, UR15, UR27, UR42 ;  /* 0x0000001b0f1b72a4 */ /* 0x000fe2000f8e022a */
[----:B------:R-:W-:Y:S01]  /*6c60*/  UMOV UR22, UR25 ;  /* 0x0000001900167c82 */ /* 0x000fe20008000000 */
[----:B------:R-:W-:-:S02]  /*6c70*/  @UP2 USHF.R.U32.HI UR22, URZ, UR11, UR19 ;  /* 0x0000000b3f162299 */ /* 0x000fc40008011613 */
[----:B------:R-:W-:Y:S02]  /*6c80*/  UIMAD.WIDE.U32 UR42, UR14, UR12, URZ ;  /* 0x0000000c0e2a72a5 */ /* 0x000fe4000f8e003f */
[----:B------:R-:W-:Y:S02]  /*6c90*/  UIADD3 UR12, -UR30, URZ, URZ ;  /* 0x0000003f1e0c7290 */ /* 0x000fe4000fffe13f */
[----:B------:R-:W-:Y:S02]  /*6ca0*/  UIADD3 UR11, -UR29, URZ, URZ ;  /* 0x0000003f1d0b7290 */ /* 0x000fe4000fffe13f */
[----:B------:R-:W-:Y:S01]  /*6cb0*/  UIADD3 UR20, -UR28, URZ, URZ ;  /* 0x0000003f1c147290 */ /* 0x000fe2000fffe13f */
[----:B------:R-:W-:Y:S01]  /*6cc0*/  R2UR UR42, R42 ;  /* 0x000000002a2a72ca */ /* 0x000fe200000e0000 */
[----:B------:R-:W-:Y:S02]  /*6cd0*/  UIMAD UR29, UR31, UR12, UR29 ;  /* 0x0000000c1f1d72a4 */ /* 0x000fe4000f8e021d */
[----:B------:R-:W-:-:S02]  /*6ce0*/  UIMAD UR26, UR23, UR11, UR26 ;  /* 0x0000000b171a72a4 */ /* 0x000fc4000f8e021a */
[----:B------:R-:W-:Y:S02]  /*6cf0*/  UIADD3 UR12, -UR25, URZ, URZ ;  /* 0x0000003f190c7290 */ /* 0x000fe4000fffe13f */
[----:B------:R-:W-:Y:S02]  /*6d00*/  UIADD3 UR11, -UR22, URZ, URZ ;  /* 0x0000003f160b7290 */ /* 0x000fe4000fffe13f */
[----:B------:R-:W-:Y:S02]  /*6d10*/  UIMAD UR20, UR15, UR20, UR35 ;  /* 0x000000140f1472a4 */ /* 0x000fe4000f8e0223 */
[----:B------:R-:W-:Y:S02]  /*6d20*/  UIMAD UR12, UR23, UR12, UR28 ;  /* 0x0000000c170c72a4 */ /* 0x000fe4000f8e021c */
[----:B------:R-:W-:Y:S02]  /*6d30*/  UIMAD UR11, UR31, UR11, UR25 ;  /* 0x0000000b1f0b72a4 */ /* 0x000fe4000f8e0219 */
[----:B------:R-:W-:-:S02]  /*6d40*/  UIADD3 UR24, UR8, 0x1800, URZ ;  /* 0x0000180008187890 */ /* 0x000fc4000fffe03f */
[----:B------:R-:W-:Y:S02]  /*6d50*/  UIMAD UR27, UR27, UR4, UR44 ;  /* 0x000000041b1b72a4 */ /* 0x000fe4000f8e022c */
[----:B------:R-:W-:Y:S02]  /*6d60*/  UIMAD UR19, UR20, UR4, UR44 ;  /* 0x00000004141372a4 */ /* 0x000fe4000f8e022c */
[----:B------:R-:W-:Y:S02]  /*6d70*/  UIMAD UR28, UR26, UR5, UR6 ;  /* 0x000000051a1c72a4 */ /* 0x000fe4000f8e0206 */
[----:B------:R-:W-:Y:S02]  /*6d80*/  UIMAD UR29, UR29, UR34, UR7 ;  /* 0x000000221d1d72a4 */ /* 0x000fe4000f8e0207 */
[----:B------:R-:W-:Y:S02]  /*6d90*/  UIADD3 UR16, UR8, 0x2000, URZ ;  /* 0x0000200008107890 */ /* 0x000fe4000fffe03f */
[----:B------:R-:W-:-:S02]  /*6da0*/  UIMAD UR20, UR12, UR5, UR6 ;  /* 0x000000050c1472a4 */ /* 0x000fc4000f8e0206 */
[----:B------:R-:W-:Y:S01]  /*6db0*/  UIMAD UR21, UR11, UR34, UR7 ;  /* 0x000000220b1572a4 */ /* 0x000fe2000f8e0207 */
[----:B------:R-:W-:Y:S01]  /*6dc0*/  UMOV UR25, UR9 ;  /* 0x0000000900197c82 */ /* 0x000fe20008000000 */
[----:B------:R-:W-:Y:S01]  /*6dd0*/  UMOV UR26, UR10 ;  /* 0x0000000a001a7c82 */ /* 0x000fe20008000000 */
[----:B------:R-:W-:Y:S01]  /*6de0*/  UMOV UR17, UR9 ;  /* 0x0000000900117c82 */ /* 0x000fe20008000000 */
[----:B------:R-:W-:Y:S01]  /*6df0*/  UMOV UR18, UR10 ;  /* 0x0000000a00127c82 */ /* 0x000fe20008000000 */
[----:B------:R0:W-:Y:S01]  /*6e00*/  UTMALDG.5D.IM2COL [UR24], [UR56], UR39 ;  /* 0x00000018380073b4 */ /* 0x0001e20008060027 */
[----:B------:R-:W-:Y:S01]  /*6e10*/  @UP0 ULDC UR35, c[0x0][0x384] ;  /* 0x0000e10000230ab9 */ /* 0x000fe20000000800 */
[----:B------:R-:W-:Y:S01]  /*6e20*/  UMOV UR11, UR41 ;  /* 0x00000029000b7c82 */ /* 0x000fe20008000000 */
[----:B------:R-:W-:Y:S01]  /*6e30*/  UMOV UR47, UR14 ;  /* 0x0000000e002f7c82 */ /* 0x000fe20008000000 */
[----:B------:R-:W-:-:S03]  /*6e40*/  @UP1 USHF.R.U32.HI UR47, URZ, UR13, UR43 ;  /* 0x0000000d3f2f1299 */ /* 0x000fc6000801162b */
[----:B------:R-:W-:Y:S01]  /*6e50*/  @UP1 ULDC.64 UR12, c[0x0][0x390] ;  /* 0x0000e400000c1ab9 */ /* 0x000fe20000000a00 */
[----:B------:R1:W-:Y:S01]  /*6e60*/  UTMALDG.5D.IM2COL [UR16], [UR56], UR39 ;  /* 0x00000010380073b4 */ /* 0x0003e20008060027 */
[----:B0-----:R-:W-:Y:S01]  /*6e70*/  @UP2 ULDC UR25, c[0x0][0x39c] ;  /* 0x0000e70000192ab9 */ /* 0x001fe20000000800 */
[----:B------:R-:W-:Y:S01]  /*6e80*/  UIADD3 UR27, -UR38, URZ, URZ ;  /* 0x0000003f261b7290 */ /* 0x000fe2000fffe13f */
[----:B------:R-:W-:Y:S01]  /*6e90*/  UMOV UR30, UR33 ;  /* 0x00000021001e7c82 */ /* 0x000fe20008000000 */
[----:B------:R-:W-:Y:S02]  /*6ea0*/  UIADD3 UR28, -UR33, URZ, URZ ;  /* 0x0000003f211c7290 */ /* 0x000fe4000fffe13f */
[----:B------:R-:W-:Y:S02]  /*6eb0*/  UIMAD UR27, UR15, UR27, UR42 ;  /* 0x0000001b0f1b72a4 */ /* 0x000fe4000f8e022a */
[----:B-1----:R-:W-:Y:S01]  /*6ec0*/  UIMAD.WIDE.U32 UR18, UR41, UR35, URZ ;  /* 0x00000023291272a5 */ /* 0x002fe2000f8e003f */
[----:B------:R-:W-:Y:S01]  /*6ed0*/  @UP0 ULDC UR20, c[0x0][0x388] ;  /* 0x0000e20000140ab9 */ /* 0x000fe20000000800 */
[----:B------:R-:W-:Y:S01]  /*6ee0*/  @UP2 ULDC UR22, c[0x0][0x3a0] ;  /* 0x0000e80000162ab9 */ /* 0x000fe20000000800 */
[----:B------:R-:W-:Y:S01]  /*6ef0*/  @UP2 ULDC UR21, c[0x0][0x39c] ;  /* 0x0000e70000152ab9 */ /* 0x000fe20000000800 */
[----:B------:R-:W-:Y:S01]  /*6f00*/  @UP2 ULDC UR17, c[0x0][0x3a0] ;  /* 0x0000e80000112ab9 */ /* 0x000fe20000000800 */
[----:B------:R-:W-:-:S02]  /*6f10*/  UIMAD UR28, UR23, UR28, UR38 ;  /* 0x0000001c171c72a4 */ /* 0x000fc4000f8e0226 */
[----:B------:R-:W-:Y:S01]  /*6f20*/  @UP0 UMOV UR26, UR19 ;  /* 0x00000013001a0c82 */ /* 0x000fe20008000000 */
[----:B------:R-:W-:Y:S02]  /*6f30*/  UIMAD.WIDE.U32 UR18, UR33, UR25, URZ ;  /* 0x00000019211272a5 */ /* 0x000fe4000f8e003f */
[----:B------:R-:W-:Y:S02]  /*6f40*/  @UP0 USHF.R.U32.HI UR11, URZ, UR20, UR26 ;  /* 0x000000143f0b0299 */ /* 0x000fe4000801161a */
[----:B------:R-:W-:Y:S02]  /*6f50*/  UIADD3 UR20, -UR37, URZ, URZ ;  /* 0x0000003f25147290 */ /* 0x000fe4000fffe13f */
[----:B------:R-:W-:Y:S02]  /*6f60*/  @UP2 USHF.R.U32.HI UR30, URZ, UR22, UR19 ;  /* 0x000000163f1e2299 */ /* 0x000fe40008011613 */
[----:B------:R-:W-:Y:S02]  /*6f70*/  UIMAD.WIDE.U32 UR18, UR36, UR21, URZ ;  /* 0x00000015241272a5 */ /* 0x000fe4000f8e003f */
[----:B------:R-:W-:-:S02]  /*6f80*/  UIMAD.WIDE.U32 UR42, UR11, UR12, URZ ;  /* 0x0000000c0b2a72a5 */ /* 0x000fc4000f8e003f */
[----:B------:R-:W-:Y:S01]  /*6f90*/  UIMAD UR20, UR15, UR20, UR46 ;  /* 0x000000140f1472a4 */ /* 0x000fe2000f8e022e */
[----:B------:R-:W-:Y:S01]  /*6fa0*/  UMOV UR22, UR36 ;  /* 0x0000002400167c82 */ /* 0x000fe20008000000 */
[----:B------:R-:W-:Y:S02]  /*6fb0*/  UIADD3 UR12, -UR36, URZ, URZ ;  /* 0x0000003f240c7290 */ /* 0x000fe4000fffe13f */
[----:B------:R-:W-:Y:S01]  /*6fc0*/  @UP2 USHF.R.U32.HI UR22, URZ, UR17, UR19 ;  /* 0x000000113f162299 */ /* 0x000fe20008011613 */
[----:B------:R-:W-:Y:S01]  /*6fd0*/  R2UR UR42, R38 ;  /* 0x00000000262a72ca */ /* 0x000fe200000e0000 */
[----:B------:R-:W-:Y:S02]  /*6fe0*/  UIMAD UR19, UR20, UR4, UR44 ;  /* 0x00000004141372a4 */ /* 0x000fe4000f8e022c */
[----:B------:R-:W-:Y:S02]  /*6ff0*/  UIMAD UR20, UR23, UR12, UR37 ;  /* 0x0000000c171472a4 */ /* 0x000fe4000f8e0225 */
[----:B------:R-:W-:-:S02]  /*7000*/  UIADD3 UR29, -UR30, URZ, URZ ;  /* 0x0000003f1e1d7290 */ /* 0x000fc4000fffe13f */
[----:B------:R-:W-:Y:S02]  /*7010*/  UIADD3 UR12, -UR22, URZ, URZ ;  /* 0x0000003f160c7290 */ /* 0x000fe4000fffe13f */
[----:B------:R-:W-:Y:S02]  /*7020*/  UIMAD UR29, UR31, UR29, UR33 ;  /* 0x0000001d1f1d72a4 */ /* 0x000fe4000f8e0221 */
[----:B------:R-:W-:Y:S02]  /*7030*/  UIMAD UR12, UR31, UR12, UR36 ;  /* 0x0000000c1f0c72a4 */ /* 0x000fe4000f8e0224 */
[----:B------:R-:W-:Y:S02]  /*7040*/  UIADD3 UR24, UR8, 0x2800, URZ ;  /* 0x0000280008187890 */ /* 0x000fe4000fffe03f */
[----:B------:R-:W-:Y:S02]  /*7050*/  UIMAD UR27, UR27, UR4, UR44 ;  /* 0x000000041b1b72a4 */ /* 0x000fe4000f8e022c */
[----:B------:R-:W-:-:S02]  /*7060*/  UIMAD UR28, UR28, UR5, UR6 ;  /* 0x000000051c1c72a4 */ /* 0x000fc4000f8e0206 */
[----:B------:R-:W-:Y:S02]  /*7070*/  UIMAD UR29, UR29, UR34, UR7 ;  /* 0x000000221d1d72a4 */ /* 0x000fe4000f8e0207 */
[----:B------:R-:W-:Y:S02]  /*7080*/  UIADD3 UR16, UR8, 0x3000, URZ ;  /* 0x0000300008107890 */ /* 0x000fe4000fffe03f */
[----:B------:R-:W-:Y:S02]  /*7090*/  UIMAD UR20, UR20, UR5, UR6 ;  /* 0x00000005141472a4 */ /* 0x000fe4000f8e0206 */
[----:B------:R-:W-:Y:S01]  /*70a0*/  UIMAD UR21, UR12, UR34, UR7 ;  /* 0x000000220c1572a4 */ /* 0x000fe2000f8e0207 */
[----:B------:R-:W-:Y:S02]  /*70b0*/  UMOV UR25, UR9 ;  /* 0x0000000900197c82 */ /* 0x000fe40008000000 */
[----:B------:R-:W-:Y:S01]  /*70c0*/  UMOV UR12, UR11 ;  /* 0x0000000b000c7c82 */ /* 0x000fe20008000000 */
[----:B------:R-:W-:Y:S01]  /*70d0*/  UMOV UR26, UR10 ;  /* 0x0000000a001a7c82 */ /* 0x000fe20008000000 */
[----:B------:R-:W-:Y:S01]  /*70e0*/  @UP1 USHF.R.U32.HI UR12, URZ, UR13, UR43 ;  /* 0x0000000d3f0c1299 */ /* 0x000fe2000801162b */
[----:B------:R0:W-:Y:S01]  /*70f0*/  UTMALDG.5D.IM2COL [UR24], [UR56], UR39 ;  /* 0x00000018380073b4 */ /* 0x0001e20008060027 */
[----:B------:R-:W-:Y:S01]  /*7100*/  UMOV UR17, UR9 ;  /* 0x0000000900117c82 */ /* 0x000fe20008000000 */
[----:B------:R-:W-:Y:S01]  /*7110*/  UMOV UR18, UR10 ;  /* 0x0000000a00127c82 */ /* 0x000fe20008000000 */
[----:B------:R-:W-:Y:S01]  /*7120*/  @UP2 ULDC UR13, c[0x0][0x39c] ;  /* 0x0000e700000d2ab9 */ /* 0x000fe20000000800 */
[----:B------:R-:W-:Y:S01]  /*7130*/  @UP2 ULDC UR35, c[0x0][0x39c] ;  /* 0x0000e70000232ab9 */ /* 0x000fe20000000800 */
[----:B------:R-:W-:Y:S01]  /*7140*/  @UP2 ULDC UR33, c[0x0][0x3a0] ;  /* 0x0000e80000212ab9 */ /* 0x000fe20000000800 */
[----:B------:R-:W-:Y:S01]  /*7150*/  UMOV UR46, UR40 ;  /* 0x00000028002e7c82 */ /* 0x000fe20008000000 */
[----:B------:R-:W-:Y:S01]  /*7160*/  UMOV UR41, UR54 ;  /* 0x0000003600297c82 */ /* 0x000fe20008000000 */
[----:B------:R1:W-:Y:S01]  /*7170*/  UTMALDG.5D.IM2COL [UR16], [UR56], UR39 ;  /* 0x00000010380073b4 */ /* 0x0003e20008060027 */
[----:B------:R-:W-:Y:S01]  /*7180*/  UIADD3 UR37, UR8, 0xc00, URZ ;  /* 0x00000c0008257890 */ /* 0x000fe2000fffe03f */
[----:B------:R-:W-:Y:S01]  /*7190*/  UMOV UR36, UR41 ;  /* 0x0000002900247c82 */ /* 0x000fe20008000000 */
[----:B------:R-:W-:-:S04]  /*71a0*/  UMOV UR38, UR47 ;  /* 0x0000002f00267c82 */ /* 0x000fc80008000000 */
[----:B------:R-:W-:Y:S01]  /*71b0*/  IMAD.U32 R17, RZ, RZ, UR37 ;  /* 0x00000025ff117e24 */ /* 0x000fe2000f8e00ff */
[----:B------:R-:W-:Y:S01]  /*71c0*/  UMOV UR37, UR58 ;  /* 0x0000003a00257c82 */ /* 0x000fe20008000000 */
[----:B0-----:R-:W-:Y:S01]  /*71d0*/  @UP2 ULDC UR29, c[0x0][0x3a0] ;  /* 0x0000e800001d2ab9 */ /* 0x001fe20000000800 */
[----:B------:R-:W-:Y:S01]  /*71e0*/  UIADD3 UR30, -UR49, URZ, URZ ;  /* 0x0000003f311e7290 */ /* 0x000fe2000fffe13f */
[----:B------:R-:W-:Y:S01]  /*71f0*/  @UP2 ULDC UR28, c[0x0][0x39c] ;  /* 0x0000e700001c2ab9 */ /* 0x000fe20000000800 */
[----:B------:R-:W-:Y:S02]  /*7200*/  @UP2 ULDC UR27, c[0x0][0x39c] ;  /* 0x0000e700001b2ab9 */ /* 0x000fe40000000800 */
[----:B------:R-:W-:Y:S01]  /*7210*/  UIMAD UR30, UR15, UR30, UR52 ;  /* 0x0000001e0f1e72a4 */ /* 0x000fe2000f8e0234 */
[----:B------:R-:W-:Y:S01]  /*7220*/  @UP2 ULDC UR24, c[0x0][0x3a0] ;  /* 0x0000e80000182ab9 */ /* 0x000fe20000000800 */
[----:B-1----:R-:W-:Y:S01]  /*7230*/  UIMAD.WIDE.U32 UR18, UR48, UR13, URZ ;  /* 0x0000000d301272a5 */ /* 0x002fe2000f8e003f */
[----:B------:R-:W-:Y:S01]  /*7240*/  R2UR UR13, R37 ;  /* 0x00000000250d72ca */ /* 0x000fe200000e0000 */
[----:B------:R-:W-:Y:S01]  /*7250*/  UIMAD.WIDE.U32 UR20, UR40, UR35, URZ ;  /* 0x00000023281472a5 */ /* 0x000fe2000f8e003f */
[----:B------:R-:W-:Y:S01]  /*7260*/  UMOV UR22, UR48 ;  /* 0x0000003000167c82 */ /* 0x000fe20008000000 */
[----:B------:R-:W-:-:S02]  /*7270*/  @UP2 USHF.R.U32.HI UR22, URZ, UR33, UR19 ;  /* 0x000000213f162299 */ /* 0x000fc40008011613 */
[----:B------:R-:W-:Y:S02]  /*7280*/  UIADD3 UR20, -UR48, URZ, URZ ;  /* 0x0000003f30147290 */ /* 0x000fe4000fffe13f */
[----:B------:R-:W-:Y:S02]  /*7290*/  @UP2 USHF.R.U32.HI UR46, URZ, UR29, UR21 ;  /* 0x0000001d3f2e2299 */ /* 0x000fe40008011615 */
[----:B------:R-:W-:Y:S02]  /*72a0*/  UIADD3 UR19, -UR32, URZ, URZ ;  /* 0x0000003f20137290 */ /* 0x000fe4000fffe13f */
[----:B------:R-:W-:Y:S02]  /*72b0*/  UIADD3 UR21, -UR22, URZ, URZ ;  /* 0x0000003f16157290 */ /* 0x000fe4000fffe13f */
[----:B------:R-:W-:Y:S02]  /*72c0*/  UIMAD UR20, UR23, UR20, UR32 ;  /* 0x00000014171472a4 */ /* 0x000fe4000f8e0220 */
[----:B------:R-:W-:-:S02]  /*72d0*/  UIADD3 UR29, -UR40, URZ, URZ ;  /* 0x0000003f281d7290 */ /* 0x000fc4000fffe13f */
[----:B------:R-:W-:Y:S02]  /*72e0*/  UIADD3 UR32, -UR46, URZ, URZ ;  /* 0x0000003f2e207290 */ /* 0x000fe4000fffe13f */
[----:B------:R-:W-:Y:S02]  /*72f0*/  UIMAD UR19, UR15, UR19, UR13 ;  /* 0x000000130f1372a4 */ /* 0x000fe4000f8e020d */
[----:B------:R-:W-:Y:S02]  /*7300*/  UIMAD UR21, UR31, UR21, UR48 ;  /* 0x000000151f1572a4 */ /* 0x000fe4000f8e0230 */
[----:B------:R-:W-:Y:S02]  /*7310*/  UIMAD UR29, UR23, UR29, UR49 ;  /* 0x0000001d171d72a4 */ /* 0x000fe4000f8e0231 */
[----:B------:R-:W-:Y:S02]  /*7320*/  UIMAD UR32, UR31, UR32, UR40 ;  /* 0x000000201f2072a4 */ /* 0x000fe4000f8e0228 */
[----:B------:R-:W-:-:S02]  /*7330*/  UIADD3 UR16, UR8, 0x3800, URZ ;  /* 0x0000380008107890 */ /* 0x000fc4000fffe03f */
[----:B------:R-:W-:Y:S02]  /*7340*/  UIMAD UR19, UR19, UR4, UR44 ;  /* 0x00000004131372a4 */ /* 0x000fe4000f8e022c */
[----:B------:R-:W-:Y:S02]  /*7350*/  UIMAD UR20, UR20, UR5, UR6 ;  /* 0x00000005141472a4 */ /* 0x000fe4000f8e0206 */
[----:B------:R-:W-:Y:S02]  /*7360*/  UIMAD UR21, UR21, UR34, UR7 ;  /* 0x00000022151572a4 */ /* 0x000fe4000f8e0207 */
[----:B------:R-:W-:Y:S02]  /*7370*/  UIADD3 UR48, UR8, 0x400, URZ ;  /* 0x0000040008307890 */ /* 0x000fe4000fffe03f */
[----:B------:R-:W-:Y:S02]  /*7380*/  UIMAD UR51, UR30, UR4, UR44 ;  /* 0x000000041e3372a4 */ /* 0x000fe4000f8e022c */
[----:B------:R-:W-:-:S02]  /*7390*/  UIMAD UR52, UR29, UR5, UR6 ;  /* 0x000000051d3472a4 */ /* 0x000fc4000f8e0206 */
[----:B------:R-:W-:Y:S01]  /*73a0*/  UIMAD UR53, UR32, UR34, UR7 ;  /* 0x00000022203572a4 */ /* 0x000fe2000f8e0207 */
[----:B------:R-:W-:Y:S01]  /*73b0*/  UMOV UR18, UR10 ;  /* 0x0000000a00127c82 */ /* 0x000fe20008000000 */
[----:B------:R-:W-:Y:S01]  /*73c0*/  UMOV UR54, UR46 ;  /* 0x0000002e00367c82 */ /* 0x000fe20008000000 */
[----:B------:R-:W-:Y:S01]  /*73d0*/  UMOV UR49, UR9 ;  /* 0x0000000900317c82 */ /* 0x000fe20008000000 */
[----:B------:R0:W-:Y:S01]  /*73e0*/  UTMALDG.5D.IM2COL [UR16], [UR56], UR39 ;  /* 0x00000010380073b4 */ /* 0x0001e20008060027 */
[----:B------:R-:W-:Y:S01]  /*73f0*/  @UP2 ULDC UR26, c[0x0][0x3a0] ;  /* 0x0000e800001a2ab9 */ /* 0x000fe20000000800 */
[----:B------:R-:W-:Y:S01]  /*7400*/  @UP2 ULDC UR35, c[0x0][0x39c] ;  /* 0x0000e70000232ab9 */ /* 0x000fe20000000800 */
[----:B------:R-:W-:Y:S01]  /*7410*/  @UP2 ULDC UR25, c[0x0][0x39c] ;  /* 0x0000e70000192ab9 */ /* 0x000fe20000000800 */
[----:B------:R-:W-:Y:S01]  /*7420*/  @UP2 ULDC UR33, c[0x0][0x3a0] ;  /* 0x0000e80000212ab9 */ /* 0x000fe20000000800 */
[----:B------:R-:W-:Y:S01]  /*7430*/  @UP2 ULDC UR29, c[0x0][0x39c] ;  /* 0x0000e700001d2ab9 */ /* 0x000fe20000000800 */
[----:B------:R-:W-:Y:S01]  /*7440*/  @UP2 ULDC UR30, c[0x0][0x39c] ;  /* 0x0000e700001e2ab9 */ /* 0x000fe20000000800 */
[----:B------:R-:W-:Y:S01]  /*7450*/  @UP2 ULDC UR32, c[0x0][0x39c] ;  /* 0x0000e70000202ab9 */ /* 0x000fe20000000800 */
[----:B------:R1:W-:Y:S01]  /*7460*/  UTMALDG.5D.IM2COL [UR48], [UR56], UR39 ;  /* 0x00000030380073b4 */ /* 0x0003e20008060027 */
[----:B------:R-:W-:Y:S01]  /*7470*/  UIADD3 UR40, UR8, 0x2400, URZ ;  /* 0x0000240008287890 */ /* 0x000fe2000fffe03f */
[----:B------:R-:W-:Y:S01]  /*7480*/  MOV R47, UR49 ;  /* 0x00000031002f7c02 */ /* 0x000fe20008000f00 */
[----:B0-----:R-:W-:-:S02]  /*7490*/  UIMAD.WIDE.U32 UR18, UR58, UR28, URZ ;  /* 0x0000001c3a1272a5 */ /* 0x001fc4000f8e003f */
[----:B------:R-:W-:Y:S02]  /*74a0*/  UIMAD.WIDE.U32 UR16, UR41, UR27, URZ ;  /* 0x0000001b291072a5 */ /* 0x000fe4000f8e003f */
[----:B------:R-:W-:Y:S02]  /*74b0*/  @UP2 USHF.R.U32.HI UR37, URZ, UR24, UR19 ;  /* 0x000000183f252299 */ /* 0x000fe40008011613 */
[----:B------:R-:W-:Y:S01]  /*74c0*/  @UP2 USHF.R.U32.HI UR36, URZ, UR26, UR17 ;  /* 0x0000001a3f242299 */ /* 0x000fe20008011611 */
[----:B-1----:R-:W-:Y:S01]  /*74d0*/  R2UR UR53, R5 ;  /* 0x00000000053572ca */ /* 0x002fe200000e0000 */
[----:B------:R-:W-:Y:S01]  /*74e0*/  UIMAD.WIDE.U32 UR16, UR55, UR25, URZ ;  /* 0x00000019371072a5 */ /* 0x000fe2000f8e003f */
[----:B------:R-:W-:Y:S01]  /*74f0*/  R2UR UR51, R15 ;  /* 0x000000000f3372ca */ /* 0x000fe200000e0000 */
[----:B------:R-:W-:Y:S01]  /*7500*/  @UP2 ULDC UR22, c[0x0][0x3a0] ;  /* 0x0000e80000162ab9 */ /* 0x000fe20000000800 */
[----:B------:R-:W-:Y:S01]  /*7510*/  R2UR UR50, R16 ;  /* 0x00000000103272ca */ /* 0x000fe200000e0000 */
[----:B------:R-:W-:Y:S01]  /*7520*/  UIADD3 UR24, UR8, 0x1400, URZ ;  /* 0x0000140008187890 */ /* 0x000fe2000fffe03f */
[----:B------:R-:W-:Y:S01]  /*7530*/  IMAD.U32 R4, RZ, RZ, UR36 ;  /* 0x00000024ff047e24 */ /* 0x000fe2000f8e00ff */
[----:B------:R-:W-:Y:S01]  /*7540*/  UMOV UR54, UR55 ;  /* 0x0000003700367c82 */ /* 0x000fe20008000000 */
[----:B------:R-:W-:Y:S01]  /*7550*/  @UP2 USHF.R.U32.HI UR54, URZ, UR33, UR17 ;  /* 0x000000213f362299 */ /* 0x000fe20008011611 */
[----:B------:R-:W-:Y:S01]  /*7560*/  VIADD R15, R14, 0x1 ;  /* 0x000000010e0f7836 */ /* 0x000fe20000000000 */
[----:B------:R-:W-:Y:S01]  /*7570*/  UIMAD.WIDE.U32 UR16, UR45, UR30, URZ ;  /* 0x0000001e2d1072a5 */ /* 0x000fe2000f8e003f */
[----:B------:R-:W-:Y:S01]  /*7580*/  IMAD.U32 R49, RZ, RZ, UR24 ;  /* 0x00000018ff317e24 */ /* 0x000fe2000f8e00ff */
[----:B------:R-:W-:Y:S01]  /*7590*/  @UP2 ULDC UR21, c[0x0][0x3a0] ;  /* 0x0000e80000152ab9 */ /* 0x000fe20000000800 */
[----:B------:R-:W-:Y:S01]  /*75a0*/  UIMAD.WIDE.U32 UR18, UR53, UR35, URZ ;  /* 0x00000023351272a5 */ /* 0x000fe2000f8e003f */
[----:B------:R-:W-:Y:S01]  /*75b0*/  R2UR UR35, R40 ;  /* 0x00000000282372ca */ /* 0x000fe200000e0000 */
[----:B------:R-:W-:Y:S01]  /*75c0*/  UMOV UR46, UR53 ;  /* 0x00000035002e7c82 */ /* 0x000fe20008000000 */
[----:B------:R-:W-:Y:S01]  /*75d0*/  @UP2 ULDC UR20, c[0x0][0x3a0] ;  /* 0x0000e80000142ab9 */ /* 0x000fe20000000800 */
[----:B------:R-:W-:Y:S01]  /*75e0*/  @UP2 USHF.R.U32.HI UR46, URZ, UR22, UR19 ;  /* 0x000000163f2e2299 */ /* 0x000fe20008011613 */
[----:B------:R-:W-:Y:S01]  /*75f0*/  R2UR UR33, R4 ;  /* 0x00000000042172ca */ /* 0x000fe200000e0000 */
[----:B------:R-:W-:Y:S01]  /*7600*/  UIMAD.WIDE.U32 UR18, UR47, UR29, URZ ;  /* 0x0000001d2f1272a5 */ /* 0x000fe2000f8e003f */
[----:B------:R-:W-:Y:S01]  /*7610*/  MOV R16, UR54 ;  /* 0x0000003600107c02 */ /* 0x000fe20008000f00 */
[----:B------:R-:W-:Y:S01]  /*7620*/  UIADD3 UR18, -UR59, URZ, URZ ;  /* 0x0000003f3b127290 */ /* 0x000fe2000fffe13f */
[----:B------:R-:W-:Y:S01]  /*7630*/  IMAD R14, R12, 0x2000, R9 ;  /* 0x000020000c0e7824 */ /* 0x000fe200078e0209 */
[----:B------:R-:W-:Y:S01]  /*7640*/  UMOV UR22, UR45 ;  /* 0x0000002d00167c82 */ /* 0x000fe20008000000 */
[----:B------:R-:W-:Y:S01]  /*7650*/  @UP2 USHF.R.U32.HI UR22, URZ, UR21, UR17 ;  /* 0x000000153f162299 */ /* 0x000fe20008011611 */
[----:B------:R-:W0:Y:S01]  /*7660*/  LDC.64 R4, c[0x0][0x3e0] ;  /* 0x0000f800ff047b82 */ /* 0x000e220000000a00 */
[----:B------:R-:W-:Y:S01]  /*7670*/  @UP2 USHF.R.U32.HI UR38, URZ, UR20, UR19 ;  /* 0x000000143f262299 */ /* 0x000fe20008011613 */
[----:B------:R-:W-:Y:S01]  /*7680*/  IMAD R14, R14, 0x4, R19 ;  /* 0x000000040e0e7824 */ /* 0x000fe200078e0213 */
[----:B------:R-:W-:Y:S01]  /*7690*/  UIMAD UR18, UR15, UR18, UR42 ;  /* 0x000000120f1272a4 */ /* 0x000fe2000f8e022a */
[----:B------:R-:W-:Y:S01]  /*76a0*/  R2UR UR42, R39 ;  /* 0x00000000272a72ca */ /* 0x000fe200000e0000 */
[----:B------:R-:W-:Y:S01]  /*76b0*/  UIADD3 UR24, -UR41, URZ, URZ ;  /* 0x0000003f29187290 */ /* 0x000fe2000fffe13f */
[----:B------:R-:W-:Y:S01]  /*76c0*/  VIADD R12, R12, 0x1 ;  /* 0x000000010c0c7836 */ /* 0x000fe20000000000 */
[----:B------:R-:W-:-:S02]  /*76d0*/  UIADD3 UR25, -UR58, URZ, URZ ;  /* 0x0000003f3a197290 */ /* 0x000fc4000fffe13f */
[----:B------:R-:W-:Y:S02]  /*76e0*/  UIADD3 UR21, -UR55, URZ, URZ ;  /* 0x0000003f37157290 */ /* 0x000fe4000fffe13f */
[----:B------:R-:W-:Y:S01]  /*76f0*/  UIADD3 UR44, -UR53, URZ, URZ ;  /* 0x0000003f352c7290 */ /* 0x000fe2000fffe13f */
[C---:B------:R-:W-:Y:S01]  /*7700*/  ISETP.NE.AND P5, PT, R12.reuse, 0x4, PT ;  /* 0x000000040c00780c */ /* 0x040fe20003fa5270 */
[----:B------:R-:W-:Y:S02]  /*7710*/  UIADD3 UR20, -UR45, URZ, URZ ;  /* 0x0000003f2d147290 */ /* 0x000fe4000fffe13f */
[----:B------:R-:W-:Y:S01]  /*7720*/  UIADD3 UR36, -UR47, URZ, URZ ;  /* 0x0000003f2f247290 */ /* 0x000fe2000fffe13f */
[----:B------:R-:W-:Y:S01]  /*7730*/  SEL R12, R12, RZ, P5 ;  /* 0x000000ff0c0c7207 */ /* 0x000fe20002800000 */
[----:B------:R-:W-:Y:S02]  /*7740*/  UIADD3 UR28, -UR12, URZ, URZ ;  /* 0x0000003f0c1c7290 */ /* 0x000fe4000fffe13f */
[----:B------:R-:W-:-:S02]  /*7750*/  UIMAD UR24, UR23, UR24, UR59 ;  /* 0x00000018171872a4 */ /* 0x000fc4000f8e023b */
[----:B------:R-:W-:Y:S02]  /*7760*/  UIMAD UR25, UR23, UR25, UR60 ;  /* 0x00000019171972a4 */ /* 0x000fe4000f8e023c */
[----:B------:R-:W-:Y:S02]  /*7770*/  UIMAD UR21, UR23, UR21, UR61 ;  /* 0x00000015171572a4 */ /* 0x000fe4000f8e023d */
[----:B------:R-:W-:Y:S02]  /*7780*/  UIMAD UR44, UR23, UR44, UR50 ;  /* 0x0000002c172c72a4 */ /* 0x000fe4000f8e0232 */
[----:B------:R-:W-:Y:S02]  /*7790*/  UIMAD UR20, UR23, UR20, UR51 ;  /* 0x00000014171472a4 */ /* 0x000fe4000f8e0233 */
[----:B------:R-:W-:Y:S02]  /*77a0*/  UIMAD UR36, UR23, UR36, UR14 ;  /* 0x00000024172472a4 */ /* 0x000fe4000f8e020e */
[----:B------:R-:W-:-:S02]  /*77b0*/  UIMAD UR28, UR23, UR28, UR11 ;  /* 0x0000001c171c72a4 */ /* 0x000fc4000f8e020b */
[----:B------:R-:W-:Y:S02]  /*77c0*/  UIMAD UR29, UR24, UR5, UR6 ;  /* 0x00000005181d72a4 */ /* 0x000fe4000f8e0206 */
[----:B------:R-:W-:Y:S02]  /*77d0*/  UIMAD UR26, UR25, UR5, UR6 ;  /* 0x00000005191a72a4 */ /* 0x000fe4000f8e0206 */
[----:B------:R-:W-:Y:S01]  /*77e0*/  UIMAD UR52, UR21, UR5, UR6 ;  /* 0x00000005153472a4 */ /* 0x000fe2000f8e0206 */
[----:B------:R-:W-:Y:S01]  /*77f0*/  R2UR UR21, R18 ;  /* 0x00000000121572ca */ /* 0x000fe200000e0000 */
[----:B------:R-:W-:Y:S02]  /*7800*/  UIMAD UR44, UR44, UR5, UR6 ;  /* 0x000000052c2c72a4 */ /* 0x000fe4000f8e0206 */
[----:B------:R-:W-:Y:S02]  /*7810*/  UIMAD UR20, UR20, UR5, UR6 ;  /* 0x00000005141472a4 */ /* 0x000fe4000f8e0206 */
[----:B------:R-:W-:Y:S01]  /*7820*/  UIMAD UR36, UR36, UR5, UR6 ;  /* 0x00000005242472a4 */ /* 0x000fe2000f8e0206 */
[----:B------:R-:W-:Y:S01]  /*7830*/  MOV R44, UR52 ;  /* 0x00000034002c7c02 */ /* 0x000fe20008000f00 */
[----:B------:R-:W-:-:S02]  /*7840*/  UIMAD UR28, UR28, UR5, UR6 ;  /* 0x000000051c1c72a4 */ /* 0x000fc4000f8e0206 */
[----:B------:R-:W-:Y:S02]  /*7850*/  UIADD3 UR5, -UR60, URZ, URZ ;  /* 0x0000003f3c057290 */ /* 0x000fe4000fffe13f */
[----:B------:R-:W-:Y:S02]  /*7860*/  UIADD3 UR43, -UR50, URZ, URZ ;  /* 0x0000003f322b7290 */ /* 0x000fe4000fffe13f */
[----:B------:R-:W-:Y:S01]  /*7870*/  UIMAD UR5, UR15, UR5, UR42 ;  /* 0x000000050f0572a4 */ /* 0x000fe2000f8e022a */
[----:B------:R-:W-:Y:S01]  /*7880*/  R2UR UR42, R41 ;  /* 0x00000000292a72ca */ /* 0x000fe200000e0000 */
[----:B------:R-:W-:Y:S01]  /*7890*/  UIADD3 UR19, -UR51, URZ, URZ ;  /* 0x0000003f33137290 */ /* 0x000fe2000fffe13f */
[----:B------:R-:W-:Y:S01]  /*78a0*/  ISETP.NE.AND P2, PT, R15, UR21, PT ;  /* 0x000000150f007c0c */ /* 0x000fe2000bf45270 */
[----:B------:R-:W-:Y:S02]  /*78b0*/  UIMAD.WIDE.U32 UR16, UR12, UR32, URZ ;  /* 0x000000200c1072a5 */ /* 0x000fe4000f8e003f */
[----:B------:R-:W-:Y:S01]  /*78c0*/  UIADD3 UR6, -UR61, URZ, URZ ;  /* 0x0000003f3d067290 */ /* 0x000fe2000fffe13f */
[----:B------:R-:W-:Y:S01]  /*78d0*/  @UP2 ULDC UR27, c[0x0][0x3a0] ;  /* 0x0000e800001b2ab9 */ /* 0x000fe20000000800 */
[----:B------:R-:W-:Y:S01]  /*78e0*/  UMOV UR30, UR12 ;  /* 0x0000000c001e7c82 */ /* 0x000fe20008000000 */
[----:B------:R-:W-:-:S02]  /*78f0*/  @UP2 USHF.R.U32.HI UR30, URZ, UR27, UR17 ;  /* 0x0000001b3f1e2299 */ /* 0x000fc40008011611 */
[----:B------:R-:W-:-:S03]  /*7900*/  UIMAD UR6, UR15, UR6, UR35 ;  /* 0x000000060f0672a4 */ /* 0x000fc6000f8e0223 */
[----:B------:R-:W-:Y:S01]  /*7910*/  UIMAD UR43, UR15, UR43, UR42 ;  /* 0x0000002b0f2b72a4 */ /* 0x000fe2000f8e022a */
[----:B------:R-:W-:Y:S01]  /*7920*/  R2UR UR42, R42 ;  /* 0x000000002a2a72ca */ /* 0x000fe200000e0000 */
[----:B------:R-:W-:Y:S02]  /*7930*/  UIADD3 UR35, -UR14, URZ, URZ ;  /* 0x0000003f0e237290 */ /* 0x000fe4000fffe13f */
[----:B------:R-:W-:Y:S02]  /*7940*/  UIADD3 UR27, -UR11, URZ, URZ ;  /* 0x0000003f0b1b7290 */ /* 0x000fe4000fffe13f */
[----:B------:R-:W-:Y:S02]  /*7950*/  UIADD3 UR48, UR8, 0x1c00, URZ ;  /* 0x00001c0008307890 */ /* 0x000fe4000fffe03f */
[----:B------:R-:W-:Y:S01]  /*7960*/  UIMAD UR27, UR15, UR27, UR13 ;  /* 0x0000001b0f1b72a4 */ /* 0x000fe2000f8e020d */
[----:B------:R-:W-:Y:S01]  /*7970*/  ULDC UR59, c[0x0][0x3ec] ;  /* 0x0000fb00003b7ab9 */ /* 0x000fe20000000800 */
[----:B------:R-:W-:Y:S01]  /*7980*/  UMOV UR25, UR41 ;  /* 0x0000002900197c82 */ /* 0x000fe20008000000 */
[----:B------:R-:W-:Y:S01]  /*7990*/  UIMAD UR14, UR18, UR4, UR59 ;  /* 0x00000004120e72a4 */ /* 0x000fe2000f8e023b */
[----:B------:R-:W-:-:S02]  /*79a0*/  MOV R48, UR48 ;  /* 0x0000003000307c02 */ /* 0x000fc40008000f00 */
[----:B------:R-:W-:Y:S01]  /*79b0*/  UIMAD UR19, UR15, UR19, UR42 ;  /* 0x000000130f1372a4 */ /* 0x000fe2000f8e022a */
[----:B------:R-:W-:Y:S01]  /*79c0*/  R2UR UR42, R43 ;  /* 0x000000002b2a72ca */ /* 0x000fe200000e0000 */
[----:B------:R-:W-:Y:S01]  /*79d0*/  UIMAD UR11, UR5, UR4, UR59 ;  /* 0x00000004050b72a4 */ /* 0x000fe2000f8e023b */
[----:B------:R-:W-:Y:S01]  /*79e0*/  R2UR UR48, R17 ;  /* 0x00000000113072ca */ /* 0x000fe200000e0000 */
[----:B------:R-:W-:Y:S01]  /*79f0*/  UIMAD UR51, UR6, UR4, UR59 ;  /* 0x00000004063372a4 */ /* 0x000fe2000f8e023b */
[----:B------:R-:W-:Y:S01]  /*7a00*/  VIADD R17, R13, 0x1 ;  /* 0x000000010d117836 */ /* 0x000fe20000000000 */
[----:B------:R-:W-:Y:S01]  /*7a10*/  UIMAD UR43, UR43, UR4, UR59 ;  /* 0x000000042b2b72a4 */ /* 0x000fe2000f8e023b */
[----:B------:R-:W-:Y:S01]  /*7a20*/  @P2 IMAD.MOV R17, RZ, RZ, R13 ;  /* 0x000000ffff112224 */ /* 0x000fe200078e020d */
[----:B------:R-:W-:Y:S02]  /*7a30*/  UIMAD UR19, UR19, UR4, UR59 ;  /* 0x00000004131372a4 */ /* 0x000fe4000f8e023b */
[----:B------:R-:W-:Y:S01]  /*7a40*/  UIMAD UR27, UR27, UR4, UR59 ;  /* 0x000000041b1b72a4 */ /* 0x000fe2000f8e023b */
[----:B------:R-:W-:Y:S01]  /*7a50*/  MOV R45, UR51 ;  /* 0x00000033002d7c02 */ /* 0x000fe20008000f00 */
[----:B------:R-:W-:Y:S01]  /*7a60*/  UIADD3 UR23, UR10, 0x20, URZ ;  /* 0x000000200a177890 */ /* 0x000fe2000fffe03f */
[----:B0-----:R-:W-:Y:S01]  /*7a70*/  ISETP.NE.AND P3, PT, R17, R4, PT ;  /* 0x000000041100720c */ /* 0x001fe20003f65270 */
[----:B------:R-:W-:Y:S01]  /*7a80*/  UIMAD UR35, UR15, UR35, UR42 ;  /* 0x000000230f2372a4 */ /* 0x000fe2000f8e022a */
[----:B------:R-:W-:Y:S01]  /*7a90*/  VIADD R4, R11, 0x1 ;  /* 0x000000010b047836 */ /* 0x000fe20000000000 */
[----:B------:R-:W-:-:S02]  /*7aa0*/  UIADD3 UR16, UR8, 0x2c00, URZ ;  /* 0x00002c0008107890 */ /* 0x000fc4000fffe03f */
[----:B------:R-:W-:Y:S02]  /*7ab0*/  UIMAD UR35, UR35, UR4, UR59 ;  /* 0x00000004232372a4 */ /* 0x000fe4000f8e023b */
[----:B------:R-:W-:Y:S02]  /*7ac0*/  UIADD3 UR4, -UR33, URZ, URZ ;  /* 0x0000003f21047290 */ /* 0x000fe4000fffe13f */
[----:B------:R-:W-:Y:S02]  /*7ad0*/  UIADD3 UR32, UR8, 0x3400, URZ ;  /* 0x0000340008207890 */ /* 0x000fe4000fffe03f */
[----:B------:R-:W-:Y:S02]  /*7ae0*/  UIMAD UR4, UR31, UR4, UR25 ;  /* 0x000000041f0472a4 */ /* 0x000fe4000f8e0219 */
[----:B------:R-:W-:Y:S01]  /*7af0*/  UIADD3 UR24, UR8, 0x3c00, URZ ;  /* 0x00003c0008187890 */ /* 0x000fe2000fffe03f */
[----:B------:R-:W-:Y:S01]  /*7b00*/  @P3 IMAD.MOV R4, RZ, RZ, R11 ;  /* 0x000000ffff043224 */ /* 0x000fe200078e020b */
[----:B------:R-:W-:-:S02]  /*7b10*/  UIMAD UR4, UR4, UR34, UR7 ;  /* 0x00000022040472a4 */ /* 0x000fc4000f8e0207 */
[----:B------:R-:W-:Y:S02]  /*7b20*/  UIADD3 UR8, -UR46, URZ, URZ ;  /* 0x0000003f2e087290 */ /* 0x000fe4000fffe13f */
[----:B------:R-:W-:Y:S01]  /*7b30*/  UIADD3 UR6, -UR54, URZ, URZ ;  /* 0x0000003f36067290 */ /* 0x000fe2000fffe13f */
[----:B------:R-:W-:Y:S01]  /*7b40*/  ISETP.NE.AND P4, PT, R4, R5, PT ;  /* 0x000000050400720c */ /* 0x000fe20003f85270 */
[----:B------:R-:W-:Y:S01]  /*7b50*/  UIMAD UR8, UR31, UR8, UR53 ;  /* 0x000000081f0872a4 */ /* 0x000fe2000f8e0235 */
[----:B------:R-:W-:Y:S01]  /*7b60*/  VIADD R5, R10, 0x1 ;  /* 0x000000010a057836 */ /* 0x000fe20000000000 */
[----:B------:R-:W-:Y:S01]  /*7b70*/  UMOV UR50, UR23 ;  /* 0x0000001700327c82 */ /* 0x000fe20008000000 */
[----:B------:R-:W-:Y:S01]  /*7b80*/  UMOV UR51, UR14 ;  /* 0x0000000e00337c82 */ /* 0x000fe20008000000 */
[----:B------:R-:W-:Y:S01]  /*7b90*/  UMOV UR52, UR29 ;  /* 0x0000001d00347c82 */ /* 0x000fe20008000000 */
[----:B------:R-:W-:Y:S01]  /*7ba0*/  UMOV UR53, UR4 ;  /* 0x0000000400357c82 */ /* 0x000fe20008000000 */
[----:B------:R-:W-:Y:S01]  /*7bb0*/  UMOV UR54, UR33 ;  /* 0x0000002100367c82 */ /* 0x000fe20008000000 */
[----:B------:R-:W-:Y:S01]  /*7bc0*/  MOV R46, UR50 ;  /* 0x00000032002e7c02 */ /* 0x000fe20008000f00 */
[----:B------:R0:W-:Y:S01]  /*7bd0*/  UTMALDG.5D.IM2COL [UR48], [UR56], UR39 ;  /* 0x00000030380073b4 */ /* 0x0001e20008060027 */
[----:B------:R-:W-:-:S02]  /*7be0*/  UIADD3 UR5, -UR37, URZ, URZ ;  /* 0x0000003f25057290 */ /* 0x000fc4000fffe13f */
[----:B------:R-:W-:Y:S01]  /*7bf0*/  UIMAD UR6, UR31, UR6, UR55 ;  /* 0x000000061f0672a4 */ /* 0x000fe2000f8e0237 */
[----:B------:R-:W-:Y:S01]  /*7c00*/  @P4 IMAD.MOV R5, RZ, RZ, R10 ;  /* 0x000000ffff054224 */ /* 0x000fe200078e020a */
[----:B------:R-:W-:Y:S02]  /*7c10*/  UIMAD UR5, UR31, UR5, UR58 ;  /* 0x000000051f0572a4 */ /* 0x000fe4000f8e023a */
[----:B------:R-:W-:Y:S02]  /*7c20*/  UIADD3 UR21, -UR22, URZ, URZ ;  /* 0x0000003f16157290 */ /* 0x000fe4000fffe13f */
[----:B------:R-:W-:Y:S02]  /*7c30*/  UIMAD UR5, UR5, UR34, UR7 ;  /* 0x00000022050572a4 */ /* 0x000fe4000f8e0207 */
[----:B------:R-:W-:Y:S02]  /*7c40*/  UIMAD UR21, UR31, UR21, UR45 ;  /* 0x000000151f1572a4 */ /* 0x000fe4000f8e022d */
[----:B------:R-:W-:-:S02]  /*7c50*/  UIMAD UR45, UR8, UR34, UR7 ;  /* 0x00000022082d72a4 */ /* 0x000fc4000f8e0207 */
[----:B------:R-:W-:Y:S02]  /*7c60*/  UIMAD UR21, UR21, UR34, UR7 ;  /* 0x00000022151572a4 */ /* 0x000fe4000f8e0207 */
[----:B------:R-:W-:Y:S01]  /*7c70*/  UIADD3 UR4, -UR38, URZ, URZ ;  /* 0x0000003f26047290 */ /* 0x000fe2000fffe13f */
[----:B------:R-:W-:Y:S01]  /*7c80*/  UMOV UR41, UR9 ;  /* 0x0000000900297c82 */ /* 0x000fe20008000000 */
[----:B------:R-:W-:Y:S01]  /*7c90*/  UMOV UR42, UR23 ;  /* 0x00000017002a7c82 */ /* 0x000fe20008000000 */
[----:B------:R-:W-:Y:S01]  /*7ca0*/  UMOV UR17, UR9 ;  /* 0x0000000900117c82 */ /* 0x000fe20008000000 */
[----:B------:R-:W-:Y:S01]  /*7cb0*/  UMOV UR18, UR23 ;  /* 0x0000001700127c82 */ /* 0x000fe20008000000 */
[----:B------:R-:W-:Y:S02]  /*7cc0*/  UIADD3 UR29, -UR30, URZ, URZ ;  /* 0x0000003f1e1d7290 */ /* 0x000fe4000fffe13f */
[----:B------:R-:W-:Y:S01]  /*7cd0*/  UIMAD UR4, UR31, UR4, UR47 ;  /* 0x000000041f0472a4 */ /* 0x000fe2000f8e022f */
[----:B0-----:R-:W-:Y:S01]  /*7ce0*/  R2UR UR48, R48 ;  /* 0x00000000303072ca */ /* 0x001fe200000e0000 */
[----:B------:R-:W-:Y:S01]  /*7cf0*/  UIMAD UR53, UR6, UR34, UR7 ;  /* 0x00000022063572a4 */ /* 0x000fe2000f8e0207 */
[----:B------:R-:W-:Y:S01]  /*7d00*/  R2UR UR54, R16 ;  /* 0x00000000103672ca */ /* 0x000fe200000e0000 */
[----:B------:R-:W-:Y:S01]  /*7d10*/  UIMAD UR29, UR31, UR29, UR12 ;  /* 0x0000001d1f1d72a4 */ /* 0x000fe2000f8e020c */
[----:B------:R-:W-:Y:S01]  /*7d20*/  R2UR UR52, R44 ;  /* 0x000000002c3472ca */ /* 0x000fe200000e0000 */
[----:B------:R-:W-:Y:S01]  /*7d30*/  ULDC.64 UR60, c[0x0][0x198] ;  /* 0x00006600003c7ab9 */ /* 0x000fe20000000a00 */
[----:B------:R-:W-:Y:S01]  /*7d40*/  R2UR UR51, R45 ;  /* 0x000000002d3372ca */ /* 0x000fe200000e0000 */
[----:B------:R-:W-:Y:S01]  /*7d50*/  UIMAD UR29, UR29, UR34, UR7 ;  /* 0x000000221d1d72a4 */ /* 0x000fe2000f8e0207 */
[----:B------:R-:W-:Y:S01]  /*7d60*/  R2UR UR50, R46 ;  /* 0x000000002e3272ca */ /* 0x000fe200000e0000 */
[----:B------:R-:W-:Y:S01]  /*7d70*/  UMOV UR33, UR9 ;  /* 0x0000000900217c82 */ /* 0x000fe20008000000 */
[----:B------:R-:W-:Y:S01]  /*7d80*/  R2UR UR49, R47 ;  /* 0x000000002f3172ca */ /* 0x000fe200000e0000 */
[----:B------:R-:W-:Y:S01]  /*7d90*/  UMOV UR25, UR9 ;  /* 0x0000000900197c82 */ /* 0x000fe20008000000 */
[----:B------:R-:W-:Y:S01]  /*7da0*/  MOV R19, UR53 ;  /* 0x0000003500137c02 */ /* 0x000fe20008000f00 */
[----:B------:R-:W-:Y:S01]  /*7db0*/  UMOV UR53, UR5 ;  /* 0x0000000500357c82 */ /* 0x000fe20008000000 */
[----:B------:R-:W-:-:S02]  /*7dc0*/  MOV R48, UR48 ;  /* 0x0000003000307c02 */ /* 0x000fc40008000f00 */
[----:B------:R-:W-:Y:S02]  /*7dd0*/  R2UR UR48, R49 ;  /* 0x00000000313072ca */ /* 0x000fe400000e0000 */
[----:B------:R-:W-:Y:S01]  /*7de0*/  MOV R16, UR54 ;  /* 0x0000003600107c02 */ /* 0x000fe20008000f00 */
[----:B------:R-:W-:Y:S01]  /*7df0*/  UMOV UR54, UR37 ;  /* 0x0000002500367c82 */ /* 0x000fe20008000000 */
        /* <DEDUP_REMOVED lines=8> */
[----:B------:R-:W-:Y:S01]  /*7e80*/  R2UR UR6, R14 ;  /* 0x000000000e0672ca */ /* 0x000fe200000e0000 */
[----:B------:R0:W-:Y:S01]  /*7e90*/  UTMALDG.5D.IM2COL [UR48], [UR56], UR39 ;  /* 0x00000030380073b4 */ /* 0x0001e20008060027 */
[----:B------:R-:W-:Y:S01]  /*7ea0*/  UIMAD UR37, UR4, UR34, UR7 ;  /* 0x00000022042572a4 */ /* 0x000fe2000f8e0207 */
[----:B------:R-:W-:Y:S01]  /*7eb0*/  R2UR UR11, R25 ;  /* 0x00000000190b72ca */ /* 0x000fe200000e0000 */
[----:B------:R-:W-:Y:S01]  /*7ec0*/  UIADD3 UR4, UP0, UR60, 0x270, URZ ;  /* 0x000002703c047890 */ /* 0x000fe2000ff1e03f */
[----:B------:R-:W-:Y:S01]  /*7ed0*/  UMOV UR34, UR23 ;  /* 0x0000001700227c82 */ /* 0x000fe20008000000 */
[----:B------:R-:W-:-:S02]  /*7ee0*/  UMOV UR26, UR23 ;  /* 0x00000017001a7c82 */ /* 0x000fc40008000000 */
[----:B------:R-:W-:Y:S01]  /*7ef0*/  UIADD3.X UR5, URZ, UR61, URZ, UP0, !UPT ;  /* 0x0000003d3f057290 */ /* 0x000fe200087fe43f */
[----:B------:R-:W-:-:S04]  /*7f00*/  UMOV UR7, 0x30000 ;  /* 0x0003000000077882 */ /* 0x000fc80000000000 */
[----:B------:R-:W-:Y:S01]  /*7f10*/  UIADD3 UR8, UR6, 0x13000, URZ ;  /* 0x0001300006087890 */ /* 0x000fe2000fffe03f */
[----:B0-----:R-:W-:Y:S02]  /*7f20*/  R2UR UR54, R16 ;  /* 0x00000000103672ca */ /* 0x001fe400000e0000 */
[----:B------:R-:W-:Y:S02]  /*7f30*/  R2UR UR53, R19 ;  /* 0x00000000133572ca */ /* 0x000fe400000e0000 */
[----:B------:R-:W-:Y:S02]  /*7f40*/  R2UR UR52, R44 ;  /* 0x000000002c3472ca */ /* 0x000fe400000e0000 */
[----:B------:R-:W-:Y:S02]  /*7f50*/  R2UR UR51, R45 ;  /* 0x000000002d3372ca */ /* 0x000fe400000e0000 */
[----:B------:R-:W-:Y:S02]  /*7f60*/  R2UR UR50, R46 ;  /* 0x000000002e3272ca */ /* 0x000fe400000e0000 */
[----:B------:R-:W-:-:S02]  /*7f70*/  R2UR UR49, R47 ;  /* 0x000000002f3172ca */ /* 0x000fc400000e0000 */
[----:B------:R-:W-:-:S13]  /*7f80*/  R2UR UR48, R48 ;  /* 0x00000000303072ca */ /* 0x000fda00000e0000 */
[----:B------:R0:W-:Y:S01]  /*7f90*/  UTMALDG.5D.IM2COL [UR48], [UR56], UR39 ;  /* 0x00000030380073b4 */ /* 0x0001e20008060027 */
[----:B------:R1:W-:Y:S01]  /*7fa0*/  UTMALDG.5D.IM2COL [UR40], [UR56], UR39 ;  /* 0x00000028380073b4 */ /* 0x0003e20008060027 */
[----:B------:R2:W-:Y:S01]  /*7fb0*/  UTMALDG.5D.IM2COL [UR16], [UR56], UR39 ;  /* 0x00000010380073b4 */ /* 0x0005e20008060027 */
[----:B------:R3:W-:Y:S01]  /*7fc0*/  UTMALDG.5D.IM2COL [UR32], [UR56], UR39 ;  /* 0x00000020380073b4 */ /* 0x0007e20008060027 */
[----:B0-----:R-:W-:Y:S01]  /*7fd0*/  R2UR UR51, R20 ;  /* 0x00000000143372ca */ /* 0x001fe200000e0000 */
[----:B------:R-:W-:Y:S01]  /*7fe0*/  UIADD3 UR48, UR6, 0x10800, URZ ;  /* 0x0001080006307890 */ /* 0x000fe2000fffe03f */
[----:B------:R-:W-:Y:S01]  /*7ff0*/  UMOV UR49, UR9 ;  /* 0x0000000900317c82 */ /* 0x000fe20008000000 */
[----:B------:R-:W-:Y:S01]  /*8000*/  UMOV UR50, UR10 ;  /* 0x0000000a00327c82 */ /* 0x000fe20008000000 */
[----:B------:R0:W-:Y:S01]  /*8010*/  UTMALDG.5D.IM2COL [UR24], [UR56], UR39 ;  /* 0x00000018380073b4 */ /* 0x0001e20008060027 */
[----:B-1----:R-:W-:Y:S01]  /*8020*/  R2UR UR43, R24 ;  /* 0x00000000182b72ca */ /* 0x002fe200000e0000 */
[----:B------:R-:W-:Y:S01]  /*8030*/  UIADD3 UR40, UR6, 0x12800, URZ ;  /* 0x0001280006287890 */ /* 0x000fe2000fffe03f */
[----:B------:R-:W-:Y:S01]  /*8040*/  UMOV UR42, UR10 ;  /* 0x0000000a002a7c82 */ /* 0x000fe20008000000 */
[----:B--2---:R-:W-:Y:S01]  /*8050*/  R2UR UR20, R13 ;  /* 0x000000000d1472ca */ /* 0x004fe200000e0000 */
[----:B------:R-:W-:Y:S01]  /*8060*/  UIADD3 UR16, UR6, 0x10000, URZ ;  /* 0x0001000006107890 */ /* 0x000fe2000fffe03f */
[----:B------:R-:W-:Y:S01]  /*8070*/  R2UR UR21, R11 ;  /* 0x000000000b1572ca */ /* 0x000fe200000e0000 */
[----:B------:R-:W-:Y:S01]  /*8080*/  UMOV UR18, UR10 ;  /* 0x0000000a00127c82 */ /* 0x000fe20008000000 */
[----:B------:R-:W-:Y:S01]  /*8090*/  R2UR UR22, R10 ;  /* 0x000000000a1672ca */ /* 0x000fe200000e0000 */
[----:B------:R-:W-:Y:S01]  /*80a0*/  IMAD.MOV.U32 R10, RZ, RZ, R5 ;  /* 0x000000ffff0a7224 */ /* 0x000fe200078e0005 */
[----:B------:R-:W-:-:S02]  /*80b0*/  R2UR UR19, R2 ;  /* 0x00000000021372ca */ /* 0x000fc400000e0000 */
[----:B---3--:R-:W-:Y:S01]  /*80c0*/  R2UR UR35, R22 ;  /* 0x00000000162372ca */ /* 0x008fe200000e0000 */
[----:B------:R-:W-:Y:S01]  /*80d0*/  UIADD3 UR32, UR6, 0x11800, URZ ;  /* 0x0001180006207890 */ /* 0x000fe2000fffe03f */
[----:B------:R-:W-:Y:S01]  /*80e0*/  SEL R11, RZ, 0x1, P5 ;  /* 0x00000001ff0b7807 */ /* 0x000fe20002800000 */
[----:B------:R-:W-:Y:S02]  /*80f0*/  UMOV UR34, UR10 ;  /* 0x0000000a00227c82 */ /* 0x000fe40008000000 */
[----:B------:R-:W-:Y:S01]  /*8100*/  UMOV UR52, UR20 ;  /* 0x0000001400347c82 */ /* 0x000fe20008000000 */
[----:B------:R-:W-:Y:S01]  /*8110*/  UMOV UR36, UR20 ;  /* 0x0000001400247c82 */ /* 0x000fe20008000000 */
[----:B------:R-:W-:Y:S01]  /*8120*/  UMOV UR53, UR21 ;  /* 0x0000001500357c82 */ /* 0x000fe20008000000 */
[----:B0-----:R-:W-:Y:S01]  /*8130*/  UMOV UR56, 0x0 ;  /* 0x0000000000387882 */ /* 0x001fe20000000000 */
[----:B------:R-:W-:Y:S01]  /*8140*/  UMOV UR54, UR22 ;  /* 0x0000001600367c82 */ /* 0x000fe20008000000 */
[----:B------:R-:W-:Y:S01]  /*8150*/  UMOV UR57, 0x10000000 ;  /* 0x1000000000397882 */ /* 0x000fe20000000000 */
[----:B------:R-:W-:Y:S01]  /*8160*/  MOV R13, UR54 ;  /* 0x00000036000d7c02 */ /* 0x000fe20008000f00 */
[----:B------:R0:W-:Y:S01]  /*8170*/  UTMALDG.5D.MULTICAST [UR16], [UR4], UR7, desc[UR56] ;  /* 0x00003810040073b4 */ /* 0x0001e20008021807 */
[----:B------:R-:W-:Y:S01]  /*8180*/  MOV R14, UR53 ;  /* 0x00000035000e7c02 */ /* 0x000fe20008000f00 */
[----:B------:R-:W-:Y:S01]  /*8190*/  UIADD3 UR24, UR6, 0x11000, URZ ;  /* 0x0001100006187890 */ /* 0x000fe2000fffe03f */
[----:B------:R-:W-:Y:S01]  /*81a0*/  MOV R16, UR52 ;  /* 0x0000003400107c02 */ /* 0x000fe20008000f00 */
[----:B------:R-:W-:Y:S01]  /*81b0*/  UMOV UR37, UR21 ;  /* 0x0000001500257c82 */ /* 0x000fe20008000000 */
[----:B------:R-:W-:Y:S01]  /*81c0*/  R2UR UR27, R21 ;  /* 0x00000000151b72ca */ /* 0x000fe200000e0000 */
[----:B------:R-:W-:Y:S01]  /*81d0*/  UMOV UR38, UR22 ;  /* 0x0000001600267c82 */ /* 0x000fe20008000000 */
[----:B------:R-:W-:Y:S01]  /*81e0*/  UMOV UR28, UR20 ;  /* 0x00000014001c7c82 */ /* 0x000fe20008000000 */
[----:B------:R1:W-:Y:S01]  /*81f0*/  UTMALDG.5D.MULTICAST [UR48], [UR4], UR7, desc[UR56] ;  /* 0x00003830040073b4 */ /* 0x0003e20008021807 */
[----:B------:R-:W-:Y:S01]  /*8200*/  UMOV UR29, UR21 ;  /* 0x00000015001d7c82 */ /* 0x000fe20008000000 */
[----:B------:R-:W-:Y:S01]  /*8210*/  UMOV UR30, UR22 ;  /* 0x00000016001e7c82 */ /* 0x000fe20008000000 */
[----:B------:R-:W-:Y:S01]  /*8220*/  MOV R19, UR38 ;  /* 0x0000002600137c02 */ /* 0x000fe20008000f00 */
[----:B------:R-:W-:Y:S01]  /*8230*/  UMOV UR26, UR10 ;  /* 0x0000000a001a7c82 */ /* 0x000fe20008000000 */
[----:B------:R-:W-:Y:S01]  /*8240*/  MOV R44, UR37 ;  /* 0x00000025002c7c02 */ /* 0x000fe20008000f00 */
[----:B------:R-:W-:Y:S01]  /*8250*/  UMOV UR44, UR20 ;  /* 0x00000014002c7c82 */ /* 0x000fe20008000000 */
[----:B------:R-:W-:Y:S01]  /*8260*/  MOV R45, UR36 ;  /* 0x00000024002d7c02 */ /* 0x000fe20008000f00 */
[----:B------:R-:W-:Y:S01]  /*8270*/  UMOV UR45, UR21 ;  /* 0x00000015002d7c82 */ /* 0x000fe20008000000 */
[----:B------:R-:W-:Y:S01]  /*8280*/  UMOV UR46, UR22 ;  /* 0x00000016002e7c82 */ /* 0x000fe20008000000 */
[----:B------:R2:W-:Y:S01]  /*8290*/  UTMALDG.5D.MULTICAST [UR24], [UR4], UR7, desc[UR56] ;  /* 0x00003818040073b4 */ /* 0x0005e20008021807 */
[----:B------:R-:W-:Y:S01]  /*82a0*/  UMOV UR15, UR19 ;  /* 0x00000013000f7c82 */ /* 0x000fe20008000000 */
[----:B------:R-:W-:Y:S01]  /*82b0*/  UMOV UR12, UR20 ;  /* 0x00000014000c7c82 */ /* 0x000fe20008000000 */
[----:B------:R-:W-:Y:S01]  /*82c0*/  UMOV UR13, UR21 ;  /* 0x00000015000d7c82 */ /* 0x000fe20008000000 */
[----:B------:R-:W-:Y:S01]  /*82d0*/  UMOV UR14, UR22 ;  /* 0x00000016000e7c82 */ /* 0x000fe20008000000 */
[----:B------:R-:W-:-:S02]  /*82e0*/  MOV R52, UR46 ;  /* 0x0000002e00347c02 */ /* 0x000fc40008000f00 */
[----:B------:R-:W-:Y:S01]  /*82f0*/  MOV R53, UR45 ;  /* 0x0000002d00357c02 */ /* 0x000fe20008000f00 */
[----:B------:R3:W-:Y:S01]  /*8300*/  UTMALDG.5D.MULTICAST [UR32], [UR4], UR7, desc[UR56] ;  /* 0x00003820040073b4 */ /* 0x0007e20008021807 */
[----:B------:R-:W-:Y:S02]  /*8310*/  MOV R54, UR44 ;  /* 0x0000002c00367c02 */ /* 0x000fe40008000f00 */
[----:B------:R-:W-:Y:S01]  /*8320*/  LOP3.LUT R8, R8, R11, RZ, 0x3c, !PT ;  /* 0x0000000b08087212 */ /* 0x000fe200078e3cff */
[----:B0-----:R-:W-:Y:S01]  /*8330*/  UMOV UR16, UR51 ;  /* 0x0000003300107c82 */ /* 0x001fe20008000000 */
[----:B------:R-:W-:Y:S02]  /*8340*/  R2UR UR19, R27 ;  /* 0x000000001b1372ca */ /* 0x000fe400000e0000 */
[----:B------:R-:W-:Y:S02]  /*8350*/  SEL R11, R4, RZ, P4 ;  /* 0x000000ff040b7207 */ /* 0x000fe40002000000 */
[----:B-1----:R-:W-:Y:S01]  /*8360*/  R2UR UR54, R13 ;  /* 0x000000000d3672ca */ /* 0x002fe200000e0000 */
[----:B------:R-:W-:Y:S01]  /*8370*/  UIADD3 UR48, UR6, 0x12000, URZ ;  /* 0x0001200006307890 */ /* 0x000fe2000fffe03f */
[----:B------:R-:W-:-:S02]  /*8380*/  R2UR UR53, R14 ;  /* 0x000000000e3572ca */ /* 0x000fc400000e0000 */
[----:B------:R-:W-:Y:S02]  /*8390*/  R2UR UR52, R16 ;  /* 0x00000000103472ca */ /* 0x000fe400000e0000 */
[----:B------:R-:W-:Y:S02]  /*83a0*/  R2UR UR51, R23 ;  /* 0x00000000173372ca */ /* 0x000fe400000e0000 */
[----:B------:R-:W-:Y:S01]  /*83b0*/  MOV R14, UR43 ;  /* 0x0000002b000e7c02 */ /* 0x000fe20008000f00 */
[----:B--2---:R-:W-:Y:S01]  /*83c0*/  UMOV UR24, UR35 ;  /* 0x0000002300187c82 */ /* 0x004fe20008000000 */
[----:B------:R-:W-:Y:S02]  /*83d0*/  MOV R16, UR30 ;  /* 0x0000001e00107c02 */ /* 0x000fe40008000f00 */
[----:B---3--:R-:W-:-:S07]  /*83e0*/  R2UR UR38, R19 ;  /* 0x00000000132672ca */ /* 0x008fce00000e0000 */
[----:B------:R0:W-:Y:S01]  /*83f0*/  UTMALDG.5D.MULTICAST [UR48], [UR4], UR7, desc[UR56] ;  /* 0x00003830040073b4 */ /* 0x0001e20008021807 */
[----:B------:R-:W-:Y:S01]  /*8400*/  R2UR UR37, R44 ;  /* 0x000000002c2572ca */ /* 0x000fe200000e0000 */
[----:B------:R-:W-:Y:S01]  /*8410*/  UIADD3 UR32, UR6, 0x13800, URZ ;  /* 0x0001380006207890 */ /* 0x000fe2000fffe03f */
[----:B------:R-:W-:Y:S02]  /*8420*/  R2UR UR36, R45 ;  /* 0x000000002d2472ca */ /* 0x000fe400000e0000 */
[----:B------:R-:W-:Y:S02]  /*8430*/  R2UR UR35, R26 ;  /* 0x000000001a2372ca */ /* 0x000fe400000e0000 */
[----:B------:R-:W-:Y:S01]  /*8440*/  MOV R13, UR51 ;  /* 0x00000033000d7c02 */ /* 0x000fe20008000f00 */
[----:B------:R1:W-:Y:S01]  /*8450*/  UTMALDG.5D.MULTICAST [UR40], [UR4], UR7, desc[UR56] ;  /* 0x00003828040073b4 */ /* 0x0003e20008021807 */
[----:B------:R-:W-:Y:S02]  /*8460*/  MOV R45, UR27 ;  /* 0x0000001b002d7c02 */ /* 0x000fe40008000f00 */
[----:B------:R-:W-:-:S02]  /*8470*/  MOV R19, UR29 ;  /* 0x0000001d00137c02 */ /* 0x000fc40008000f00 */
[----:B------:R-:W-:Y:S01]  /*8480*/  MOV R44, UR28 ;  /* 0x0000001c002c7c02 */ /* 0x000fe20008000f00 */
[----:B------:R2:W-:Y:S04]  /*8490*/  UTMALDG.5D.MULTICAST [UR8], [UR4], UR7, desc[UR56] ;  /* 0x00003808040073b4 */ /* 0x0005e80008021807 */
[----:B------:R3:W-:Y:S01]  /*84a0*/  UTMALDG.5D.MULTICAST [UR32], [UR4], UR7, desc[UR56] ;  /* 0x00003820040073b4 */ /* 0x0007e20008021807 */
[----:B0-----:R-:W-:Y:S01]  /*84b0*/  R2UR UR51, R29 ;  /* 0x000000001d3372ca */ /* 0x001fe200000e0000 */
[----:B------:R-:W-:Y:S01]  /*84c0*/  UIADD3 UR48, UR6, 0x15000, URZ ;  /* 0x0001500006307890 */ /* 0x000fe2000fffe03f */
[----:B------:R-:W-:Y:S01]  /*84d0*/  UMOV UR52, UR20 ;  /* 0x0000001400347c82 */ /* 0x000fe20008000000 */
[----:B------:R-:W-:Y:S01]  /*84e0*/  UMOV UR53, UR21 ;  /* 0x0000001500357c82 */ /* 0x000fe20008000000 */
[----:B------:R-:W-:Y:S01]  /*84f0*/  UMOV UR54, UR22 ;  /* 0x0000001600367c82 */ /* 0x000fe20008000000 */
[----:B------:R-:W-:-:S02]  /*8500*/  MOV R48, UR53 ;  /* 0x0000003500307c02 */ /* 0x000fc40008000f00 */
[----:B-1----:R-:W-:Y:S01]  /*8510*/  R2UR UR43, R28 ;  /* 0x000000001c2b72ca */ /* 0x002fe200000e0000 */
[----:B------:R-:W-:Y:S01]  /*8520*/  UIADD3 UR40, UR6, 0x14800, URZ ;  /* 0x0001480006287890 */ /* 0x000fe2000fffe03f */
[----:B------:R-:W-:Y:S02]  /*8530*/  MOV R47, UR54 ;  /* 0x00000036002f7c02 */ /* 0x000fe40008000f00 */
[----:B------:R-:W-:Y:S01]  /*8540*/  MOV R49, UR52 ;  /* 0x0000003400317c02 */ /* 0x000fe20008000f00 */
[----:B--2---:R-:W-:Y:S01]  /*8550*/  UMOV UR13, UR16 ;  /* 0x00000010000d7c82 */ /* 0x004fe20008000000 */
[----:B------:R-:W-:Y:S01]  /*8560*/  UIADD3 UR16, UR6, 0x14000, URZ ;  /* 0x0001400006107890 */ /* 0x000fe2000fffe03f */
[----:B------:R-:W-:Y:S01]  /*8570*/  R2UR UR8, R30 ;  /* 0x000000001e0872ca */ /* 0x000fe200000e0000 */
[----:B------:R-:W-:Y:S01]  /*8580*/  UMOV UR12, UR24 ;  /* 0x00000018000c7c82 */ /* 0x000fe20008000000 */
[----:B------:R-:W-:Y:S01]  /*8590*/  R2UR UR14, R32 ;  /* 0x00000000200e72ca */ /* 0x000fe200000e0000 */
[----:B------:R-:W-:Y:S01]  /*85a0*/  UIADD3 UR24, UR6, 0x15800, URZ ;  /* 0x0001580006187890 */ /* 0x000fe2000fffe03f */
[----:B------:R-:W-:Y:S01]  /*85b0*/  UMOV UR10, UR23 ;  /* 0x00000017000a7c82 */ /* 0x000fe20008000000 */
[----:B---3--:R-:W-:-:S03]  /*85c0*/  UIADD3 UR32, UR6, 0x13c00, URZ ;  /* 0x00013c0006207890 */ /* 0x008fc6000fffe03f */
[----:B------:R0:W-:Y:S01]  /*85d0*/  UTMALDG.5D.MULTICAST [UR16], [UR4], UR7, desc[UR56] ;  /* 0x00003810040073b4 */ /* 0x0001e20008021807 */
[----:B------:R-:W-:Y:S01]  /*85e0*/  UMOV UR36, UR20 ;  /* 0x0000001400247c82 */ /* 0x000fe20008000000 */
[----:B------:R-:W-:Y:S01]  /*85f0*/  UMOV UR37, UR21 ;  /* 0x0000001500257c82 */ /* 0x000fe20008000000 */
[----:B------:R-:W-:Y:S01]  /*8600*/  UMOV UR38, UR22 ;  /* 0x0000001600267c82 */ /* 0x000fe20008000000 */
[----:B------:R-:W-:Y:S01]  /*8610*/  UMOV UR34, UR23 ;  /* 0x0000001700227c82 */ /* 0x000fe20008000000 */
[----:B------:R-:W-:Y:S01]  /*8620*/  IMAD.U32 R46, RZ, RZ, UR8 ;  /* 0x00000008ff2e7e24 */ /* 0x000fe2000f8e00ff */
[----:B------:R-:W-:Y:S01]  /*8630*/  UMOV UR8, UR43 ;  /* 0x0000002b00087c82 */ /* 0x000fe20008000000 */
[----:B------:R1:W-:Y:S03]  /*8640*/  UTMALDG.5D.MULTICAST [UR40], [UR4], UR7, desc[UR56] ;  /* 0x00003828040073b4 */ /* 0x0003e60008021807 */
[----:B------:R-:W-:Y:S01]  /*8650*/  R2UR UR27, R46 ;  /* 0x000000002e1b72ca */ /* 0x000fe200000e0000 */
[----:B------:R2:W-:-:S12]  /*8660*/  UTMALDG.5D.MULTICAST [UR48], [UR4], UR7, desc[UR56] ;  /* 0x00003830040073b4 */ /* 0x0005d80008021807 */
[----:B------:R-:W-:Y:S01]  /*8670*/  UMOV UR55, UR27 ;  /* 0x0000001b00377c82 */ /* 0x000fe20008000000 */
[----:B------:R3:W-:Y:S01]  /*8680*/  UTMALDG.5D.MULTICAST [UR24], [UR4], UR7, desc[UR56] ;  /* 0x00003818040073b4 */ /* 0x0007e20008021807 */
[----:B------:R-:W-:-:S04]  /*8690*/  MOV R46, UR55 ;  /* 0x00000037002e7c02 */ /* 0x000fc80008000f00 */
[----:B------:R-:W-:Y:S01]  /*86a0*/  R2UR UR55, R46 ;  /* 0x000000002e3772ca */ /* 0x000fe200000e0000 */
[----:B0-----:R-:W-:Y:S01]  /*86b0*/  UMOV UR17, UR51 ;  /* 0x0000003300117c82 */ /* 0x001fe20008000000 */
[----:B------:R-:W-:Y:S01]  /*86c0*/  UIADD3 UR16, UR6, 0x14400, URZ ;  /* 0x0001440006107890 */ /* 0x000fe2000fffe03f */
[----:B------:R-:W-:Y:S01]  /*86d0*/  UMOV UR18, UR23 ;  /* 0x0000001700127c82 */ /* 0x000fe20008000000 */
[----:B-1----:R-:W-:Y:S01]  /*86e0*/  R2UR UR43, R31 ;  /* 0x000000001f2b72ca */ /* 0x002fe200000e0000 */
[----:B------:R-:W-:Y:S01]  /*86f0*/  UIADD3 UR40, UR6, 0x16000, URZ ;  /* 0x0001600006287890 */ /* 0x000fe2000fffe03f */
[----:B--2---:R-:W-:Y:S01]  /*8700*/  R2UR UR51, R13 ;  /* 0x000000000d3372ca */ /* 0x004fe200000e0000 */
[----:B------:R-:W-:Y:S01]  /*8710*/  IMAD.U32 R13, RZ, RZ, UR14 ;  /* 0x0000000eff0d7e24 */ /* 0x000fe2000f8e00ff */
[----:B------:R-:W-:Y:S01]  /*8720*/  R2UR UR14, R34 ;  /* 0x00000000220e72ca */ /* 0x000fe200000e0000 */
[----:B------:R-:W-:-:S08]  /*8730*/  UIADD3 UR48, UR6, 0x16800, URZ ;  /* 0x0001680006307890 */ /* 0x000fd0000fffe03f */
[----:B------:R0:W-:Y:S01]  /*8740*/  UTMALDG.5D.MULTICAST [UR40], [UR4], UR7, desc[UR56] ;  /* 0x00003828040073b4 */ /* 0x0001e20008021807 */
[----:B------:R-:W-:Y:S01]  /*8750*/  UMOV UR47, UR43 ;  /* 0x0000002b002f7c82 */ /* 0x000fe20008000000 */
[----:B---3--:R-:W-:Y:S01]  /*8760*/  R2UR UR27, R33 ;  /* 0x00000000211b72ca */ /* 0x008fe200000e0000 */
[----:B------:R-:W-:Y:S01]  /*8770*/  UIADD3 UR24, UR6, 0x17000, URZ ;  /* 0x0001700006187890 */ /* 0x000fe2000fffe03f */
[----:B------:R-:W-:Y:S02]  /*8780*/  MOV R51, UR47 ;  /* 0x0000002f00337c02 */ /* 0x000fe40008000f00 */
[----:B------:R-:W-:Y:S02]  /*8790*/  MOV R50, UR51 ;  /* 0x0000003300327c02 */ /* 0x000fe40008000f00 */
[----:B------:R-:W-:Y:S02]  /*87a0*/  R2UR UR51, R13 ;  /* 0x000000000d3372ca */ /* 0x000fe400000e0000 */
[----:B------:R-:W-:-:S05]  /*87b0*/  R2UR UR47, R51 ;  /* 0x00000000332f72ca */ /* 0x000fca00000e0000 */
[----:B------:R-:W-:-:S06]  /*87c0*/  UMOV UR31, UR27 ;  /* 0x0000001b001f7c82 */ /* 0x000fcc0008000000 */
[----:B------:R1:W-:Y:S01]  /*87d0*/  UTMALDG.5D.MULTICAST [UR48], [UR4], UR7, desc[UR56] ;  /* 0x00003830040073b4 */ /* 0x0003e20008021807 */
[----:B------:R-:W-:Y:S01]  /*87e0*/  UMOV UR39, UR51 ;  /* 0x0000003300277c82 */ /* 0x000fe20008000000 */
[----:B0-----:R-:W-:Y:S01]  /*87f0*/  R2UR UR43, R14 ;  /* 0x000000000e2b72ca */ /* 0x001fe200000e0000 */
[----:B------:R-:W-:Y:S01]  /*8800*/  IMAD.U32 R14, RZ, RZ, UR14 ;  /* 0x0000000eff0e7e24 */ /* 0x000fe2000f8e00ff */
[----:B------:R-:W-:Y:S01]  /*8810*/  UIADD3 UR40, UR6, 0x10400, URZ ;  /* 0x0001040006287890 */ /* 0x000fe2000fffe03f */
[----:B------:R0:W-:Y:S01]  /*8820*/  UTMALDG.5D.MULTICAST [UR24], [UR4], UR7, desc[UR56] ;  /* 0x00003818040073b4 */ /* 0x0001e20008021807 */
[----:B------:R-:W-:Y:S01]  /*8830*/  UMOV UR42, UR23 ;  /* 0x00000017002a7c82 */ /* 0x000fe20008000000 */
[----:B------:R-:W-:-:S08]  /*8840*/  UMOV UR14, UR22 ;  /* 0x00000016000e7c82 */ /* 0x000fd00008000000 */
[----:B------:R-:W-:Y:S01]  /*8850*/  MOV R55, UR43 ;  /* 0x0000002b00377c02 */ /* 0x000fe20008000f00 */
[----:B------:R-:W-:Y:S01]  /*8860*/  UMOV UR43, UR12 ;  /* 0x0000000c002b7c82 */ /* 0x000fe20008000000 */
[----:B------:R-:W-:Y:S01]  /*8870*/  UMOV UR12, UR20 ;  /* 0x00000014000c7c82 */ /* 0x000fe20008000000 */
[----:B-1----:R-:W-:Y:S01]  /*8880*/  UMOV UR51, UR13 ;  /* 0x0000000d00337c82 */ /* 0x002fe20008000000 */
[----:B------:R-:W-:Y:S01]  /*8890*/  UIADD3 UR48, UR6, 0x17800, URZ ;  /* 0x0001780006307890 */ /* 0x000fe2000fffe03f */
[----:B------:R-:W-:Y:S01]  /*88a0*/  MOV R13, UR51 ;  /* 0x00000033000d7c02 */ /* 0x000fe20008000f00 */
[----:B------:R-:W-:Y:S01]  /*88b0*/  UMOV UR13, UR21 ;  /* 0x00000015000d7c82 */ /* 0x000fe20008000000 */
[----:B------:R-:W-:Y:S02]  /*88c0*/  R2UR UR51, R14 ;  /* 0x000000000e3372ca */ /* 0x000fe400000e0000 */
[----:B------:R-:W-:Y:S01]  /*88d0*/  MOV R14, UR43 ;  /* 0x0000002b000e7c02 */ /* 0x000fe20008000f00 */
[----:B------:R-:W-:Y:S01]  /*88e0*/  UMOV UR43, UR15 ;  /* 0x0000000f002b7c82 */ /* 0x000fe20008000000 */
[----:B0-----:R-:W-:Y:S01]  /*88f0*/  R2UR UR30, R16 ;  /* 0x00000000101e72ca */ /* 0x001fe200000e0000 */
[----:B------:R-:W-:Y:S01]  /*8900*/  UIADD3 UR24, UR6, 0x11400, URZ ;  /* 0x0001140006187890 */ /* 0x000fe2000fffe03f */
[----:B------:R-:W-:Y:S01]  /*8910*/  R2UR UR29, R19 ;  /* 0x00000000131d72ca */ /* 0x000fe200000e0000 */
[----:B------:R-:W-:Y:S01]  /*8920*/  UMOV UR26, UR23 ;  /* 0x00000017001a7c82 */ /* 0x000fe20008000000 */
[----:B------:R-:W-:-:S02]  /*8930*/  R2UR UR28, R44 ;  /* 0x000000002c1c72ca */ /* 0x000fc400000e0000 */
[----:B------:R-:W-:-:S03]  /*8940*/  R2UR UR27, R45 ;  /* 0x000000002d1b72ca */ /* 0x000fc600000e0000 */
[----:B------:R0:W-:Y:S01]  /*8950*/  UTMALDG.5D.MULTICAST [UR48], [UR4], UR7, desc[UR56] ;  /* 0x00003830040073b4 */ /* 0x0001e20008021807 */
[----:B------:R-:W-:Y:S01]  /*8960*/  UMOV UR15, UR51 ;  /* 0x00000033000f7c82 */ /* 0x000fe20008000000 */
[----:B------:R1:W-:Y:S01]  /*8970*/  UTMALDG.5D.MULTICAST [UR40], [UR4], UR7, desc[UR56] ;  /* 0x00003828040073b4 */ /* 0x0003e20008021807 */
[----:B0-----:R-:W-:Y:S01]  /*8980*/  R2UR UR51, R13 ;  /* 0x000000000d3372ca */ /* 0x001fe200000e0000 */
[----:B------:R-:W-:Y:S01]  /*8990*/  UIADD3 UR48, UR6, 0x10c00, URZ ;  /* 0x00010c0006307890 */ /* 0x000fe2000fffe03f */
[----:B------:R-:W-:Y:S01]  /*89a0*/  SEL R13, R17, RZ, P3 ;  /* 0x000000ff110d7207 */ /* 0x000fe20001800000 */
[----:B------:R-:W-:Y:S01]  /*89b0*/  UMOV UR50, UR23 ;  /* 0x0000001700327c82 */ /* 0x000fe20008000000 */
[----:B-1----:R-:W-:Y:S01]  /*89c0*/  R2UR UR43, R14 ;  /* 0x000000000e2b72ca */ /* 0x002fe200000e0000 */
[----:B------:R-:W-:Y:S01]  /*89d0*/  UIADD3 UR40, UR6, 0x11c00, URZ ;  /* 0x00011c0006287890 */ /* 0x000fe2000fffe03f */
[----:B------:R-:W-:-:S07]  /*89e0*/  SEL R14, R15, RZ, P2 ;  /* 0x000000ff0f0e7207 */ /* 0x000fce0001000000 */
[----:B------:R0:W-:Y:S01]  /*89f0*/  UTMALDG.5D.MULTICAST [UR48], [UR4], UR7, desc[UR56] ;  /* 0x00003830040073b4 */ /* 0x0001e20008021807 */
[----:B------:R1:W-:Y:S03]  /*8a00*/  UTMALDG.5D.MULTICAST [UR24], [UR4], UR7, desc[UR56] ;  /* 0x00003818040073b4 */ /* 0x0003e60008021807 */
[----:B------:R2:W-:Y:S01]  /*8a10*/  UTMALDG.5D.MULTICAST [UR40], [UR4], UR7, desc[UR56] ;  /* 0x00003828040073b4 */ /* 0x0005e20008021807 */
[----:B0-----:R-:W-:Y:S01]  /*8a20*/  R2UR UR54, R47 ;  /* 0x000000002f3672ca */ /* 0x001fe200000e0000 */
[----:B------:R-:W-:Y:S01]  /*8a30*/  UIADD3 UR48, UR6, 0x12400, URZ ;  /* 0x0001240006307890 */ /* 0x000fe2000fffe03f */
[----:B------:R-:W-:Y:S02]  /*8a40*/  R2UR UR53, R48 ;  /* 0x00000000303572ca */ /* 0x000fe400000e0000 */
[----:B------:R-:W-:Y:S02]  /*8a50*/  R2UR UR52, R49 ;  /* 0x00000000313472ca */ /* 0x000fe400000e0000 */
[----:B------:R-:W-:Y:S01]  /*8a60*/  R2UR UR51, R50 ;  /* 0x00000000323372ca */ /* 0x000fe200000e0000 */
[----:B-1----:R-:W-:Y:S01]  /*8a70*/  UMOV UR27, UR8 ;  /* 0x00000008001b7c82 */ /* 0x002fe20008000000 */
[----:B------:R-:W-:-:S02]  /*8a80*/  UIADD3 UR8, UR6, 0x13400, URZ ;  /* 0x0001340006087890 */ /* 0x000fc4000fffe03f */
[----:B------:R-:W-:Y:S01]  /*8a90*/  UIADD3 UR24, UR6, 0x14c00, URZ ;  /* 0x00014c0006187890 */ /* 0x000fe2000fffe03f */
[----:B------:R-:W-:Y:S01]  /*8aa0*/  UMOV UR28, UR20 ;  /* 0x00000014001c7c82 */ /* 0x000fe20008000000 */
[----:B------:R-:W-:Y:S01]  /*8ab0*/  UMOV UR29, UR21 ;  /* 0x00000015001d7c82 */ /* 0x000fe20008000000 */
[----:B------:R-:W-:Y:S01]  /*8ac0*/  UMOV UR30, UR22 ;  /* 0x00000016001e7c82 */ /* 0x000fe20008000000 */
[----:B--2---:R-:W-:Y:S01]  /*8ad0*/  R2UR UR46, R52 ;  /* 0x00000000342e72ca */ /* 0x004fe200000e0000 */
[----:B------:R-:W-:Y:S01]  /*8ae0*/  UIADD3 UR40, UR6, 0x12c00, URZ ;  /* 0x00012c0006287890 */ /* 0x000fe2000fffe03f */
[----:B------:R-:W-:-:S03]  /*8af0*/  R2UR UR45, R53 ;  /* 0x00000000352d72ca */ /* 0x000fc600000e0000 */
[----:B------:R-:W-:Y:S01]  /*8b00*/  UTMALDG.5D.MULTICAST [UR48], [UR4], UR7, desc[UR56] ;  /* 0x00003830040073b4 */ /* 0x000fe20008021807 */
[----:B------:R-:W-:Y:S02]  /*8b10*/  R2UR UR44, R54 ;  /* 0x00000000362c72ca */ /* 0x000fe400000e0000 */
[----:B------:R-:W-:-:S13]  /*8b20*/  R2UR UR43, R55 ;  /* 0x00000000372b72ca */ /* 0x000fda00000e0000 */
[----:B------:R-:W-:Y:S01]  /*8b30*/  UTMALDG.5D.MULTICAST [UR40], [UR4], UR7, desc[UR56] ;  /* 0x00003828040073b4 */ /* 0x000fe20008021807 */
[----:B------:R0:W-:Y:S01]  /*8b40*/  UTMALDG.5D.MULTICAST [UR8], [UR4], UR7, desc[UR56] ;  /* 0x00003808040073b4 */ /* 0x0001e20008021807 */
[----:B------:R-:W-:Y:S01]  /*8b50*/  UTMALDG.5D.MULTICAST [UR32], [UR4], UR7, desc[UR56] ;  /* 0x00003820040073b4 */ /* 0x000fe20008021807 */
[----:B0-----:R-:W-:Y:S01]  /*8b60*/  UIADD3 UR8, UR6, 0x15400, URZ ;  /* 0x0001540006087890 */ /* 0x001fe2000fffe03f */
[----:B------:R-:W-:Y:S01]  /*8b70*/  UMOV UR11, UR17 ;  /* 0x00000011000b7c82 */ /* 0x000fe20008000000 */
[----:B------:R-:W-:Y:S02]  /*8b80*/  UMOV UR17, UR9 ;  /* 0x0000000900117c82 */ /* 0x000fe40008000000 */
[----:B------:R0:W-:Y:S01]  /*8b90*/  UTMALDG.5D.MULTICAST [UR16], [UR4], UR7, desc[UR56] ;  /* 0x00003810040073b4 */ /* 0x0001e20008021807 */
[----:B------:R1:W-:Y:S04]  /*8ba0*/  UTMALDG.5D.MULTICAST [UR24], [UR4], UR7, desc[UR56] ;  /* 0x00003818040073b4 */ /* 0x0003e80008021807 */
[----:B------:R2:W-:Y:S01]  /*8bb0*/  UTMALDG.5D.MULTICAST [UR8], [UR4], UR7, desc[UR56] ;  /* 0x00003808040073b4 */ /* 0x0005e20008021807 */
[----:B0-----:R-:W-:Y:S01]  /*8bc0*/  UIADD3 UR16, UR6, 0x15c00, URZ ;  /* 0x00015c0006107890 */ /* 0x001fe2000fffe03f */
[----:B------:R-:W-:Y:S01]  /*8bd0*/  UMOV UR19, UR55 ;  /* 0x0000003700137c82 */ /* 0x000fe20008000000 */
[----:B-1----:R-:W-:-:S07]  /*8be0*/  UIADD3 UR24, UR6, 0x16c00, URZ ;  /* 0x00016c0006187890 */ /* 0x002fce000fffe03f */
[----:B------:R0:W-:Y:S01]  /*8bf0*/  UTMALDG.5D.MULTICAST [UR16], [UR4], UR7, desc[UR56] ;  /* 0x00003810040073b4 */ /* 0x0001e20008021807 */
[----:B------:R-:W-:Y:S01]  /*8c00*/  UMOV UR27, UR39 ;  /* 0x00000027001b7c82 */ /* 0x000fe20008000000 */
[----:B--2---:R-:W-:Y:S01]  /*8c10*/  UIADD3 UR8, UR6, 0x16400, URZ ;  /* 0x0001640006087890 */ /* 0x004fe2000fffe03f */
[----:B------:R-:W-:-:S08]  /*8c20*/  UMOV UR11, UR47 ;  /* 0x0000002f000b7c82 */ /* 0x000fd00008000000 */
[----:B------:R1:W-:Y:S01]  /*8c30*/  UTMALDG.5D.MULTICAST [UR8], [UR4], UR7, desc[UR56] ;  /* 0x00003808040073b4 */ /* 0x0003e20008021807 */
[----:B------:R2:W-:Y:S01]  /*8c40*/  UTMALDG.5D.MULTICAST [UR24], [UR4], UR7, desc[UR56] ;  /* 0x00003818040073b4 */ /* 0x0005e20008021807 */
[----:B0-----:R-:W-:Y:S01]  /*8c50*/  UIADD3 UR16, UR6, 0x17400, URZ ;  /* 0x0001740006107890 */ /* 0x001fe2000fffe03f */
[----:B------:R-:W-:-:S08]  /*8c60*/  UMOV UR19, UR31 ;  /* 0x0000001f00137c82 */ /* 0x000fd00008000000 */
[----:B------:R2:W-:Y:S01]  /*8c70*/  UTMALDG.5D.MULTICAST [UR16], [UR4], UR7, desc[UR56] ;  /* 0x00003810040073b4 */ /* 0x0005e20008021807 */
[----:B-1----:R-:W-:Y:S01]  /*8c80*/  UIADD3 UR8, UR6, 0x17c00, URZ ;  /* 0x00017c0006087890 */ /* 0x002fe2000fffe03f */
[----:B------:R-:W-:-:S08]  /*8c90*/  UMOV UR11, UR15 ;  /* 0x0000000f000b7c82 */ /* 0x000fd00008000000 */
[----:B------:R2:W-:Y:S02]  /*8ca0*/  UTMALDG.5D.MULTICAST [UR8], [UR4], UR7, desc[UR56] ;  /* 0x00003808040073b4 */ /* 0x0005e40008021807 */
[----:B--2---:R-:W-:Y:S05]  /*8cb0*/  @P6 BRA `(.L_x_154) ;  /* 0xffffffcc00c46947 */ /* 0x004fea000383ffff */
.L_x_150:
[----:B------:R-:W-:Y:S05]  /*8cc0*/  WARPSYNC.ALL ;  /* 0x0000000000007948 */ /* 0x000fea0003800000 */
[----:B------:R-:W-:-:S13]  /*8cd0*/  ELECT P0, URZ, PT ;  /* 0x00000000003f782f */ /* 0x000fda0003800000 */
[----:B------:R-:W-:Y:S05]  /*8ce0*/  @!P0 EXIT ;  /* 0x000000000000894d */ /* 0x000fea0003800000 */
[----:B------:R-:W-:-:S04]  /*8cf0*/  LOP3.LUT R3, R3, 0x2, RZ, 0xfc, !PT ;  /* 0x0000000203037812 */ /* 0x000fc800078efcff */
[----:B------:R-:W-:-:S13]  /*8d00*/  ISETP.NE.AND P0, PT, R3, 0x3, PT ;  /* 0x000000030300780c */ /* 0x000fda0003f05270 */
[----:B------:R-:W-:Y:S05]  /*8d10*/  @!P0 BRA `(.L_x_155) ;  /* 0x0000000000048947 */ /* 0x000fea0003800000 */
[----:B------:R-:W-:Y:S01]  /*8d20*/  BPT.TRAP 0x1 ;  /* 0x000000040000795c */ /* 0x000fe20000300000 */
.L_x_155:
[----:B------:R-:W-:Y:S01]  /*8d30*/  MOV R3, 0x400 ;  /* 0x0000040000037802 */ /* 0x000fe20000000f00 */
[C---:B---3--:R-:W-:Y:S01]  /*8d40*/  IMAD.SHL.U32 R2, R6.reuse, 0x8, RZ ;  /* 0x0000000806027824 */ /* 0x048fe200078e00ff */
[----:B------:R-:W-:Y:S02]  /*8d50*/  LOP3.LUT P0, RZ, R6, 0x4, RZ, 0xc0, !PT ;  /* 0x0000000406ff7812 */ /* 0x000fe4000780c0ff */
[----:B------:R-:W-:Y:S02]  /*8d60*/  LEA R0, R0, R3, 0x18 ;  /* 0x0000000300007211 */ /* 0x000fe400078ec0ff */
[----:B------:R-:W-:Y:S02]  /*8d70*/  LOP3.LUT R3, R2, 0x18, RZ, 0xc0, !PT ;  /* 0x0000001802037812 */ /* 0x000fe400078ec0ff */
[----:B------:R-:W-:Y:S01]  /*8d80*/  SEL R2, RZ, 0x1, P0 ;  /* 0x00000001ff027807 */ /* 0x000fe20000000000 */
[----:B------:R-:W-:Y:S01]  /*8d90*/  VIADD R0, R0, 0x30020 ;  /* 0x0003002000007836 */ /* 0x000fe20000000000 */
[----:B------:R-:W-:-:S02]  /*8da0*/  LOP3.LUT R6, R6, 0x3, RZ, 0xc0, !PT ;  /* 0x0000000306067812 */ /* 0x000fc400078ec0ff */
[----:B------:R-:W-:Y:S01]  /*8db0*/  SHF.L.U32 R2, R2, 0x1f, RZ ;  /* 0x0000001f02027819 */ /* 0x000fe200000006ff */
[----:B------:R-:W-:-:S07]  /*8dc0*/  IMAD.IADD R3, R0, 0x1, R3 ;  /* 0x0000000100037824 */ /* 0x000fce00078e0203 */
.L_x_156:
[----:B0-----:R0:W1:Y:S02]  /*8dd0*/  SYNCS.PHASECHK.TRANS64.TRYWAIT P1, [R3+URZ], R2 ;  /* 0x00000002030075a7 */ /* 0x001064000802017f */
[----:B-1----:R-:W-:Y:S05]  /*8de0*/  @!P1 NANOSLEEP.SYNCS 0x989680 ;  /* 0x009896800000995d */ /* 0x002fea0003900000 */
[----:B------:R-:W1:Y:S02]  /*8df0*/  @!P1 SYNCS.PHASECHK.TRANS64 P1, [R3+URZ], R2 ;  /* 0x00000002030095a7 */ /* 0x000e64000802007f */
[----:B-1----:R-:W-:Y:S05]  /*8e00*/  @!P1 BRA `(.L_x_156) ;  /* 0xfffffffc00f09947 */ /* 0x002fea000383ffff */
[----:B------:R-:W-:-:S05]  /*8e10*/  VIADD R6, R6, 0x1 ;  /* 0x0000000106067836 */ /* 0x000fca0000000000 */
[C---:B------:R-:W-:Y:S02]  /*8e20*/  ISETP.EQ.XOR P0, PT, R6.reuse, 0x4, !P0 ;  /* 0x000000040600780c */ /* 0x040fe40004702a70 */
[C---:B------:R-:W-:Y:S02]  /*8e30*/  ISETP.NE.AND P1, PT, R6.reuse, 0x4, PT ;  /* 0x000000040600780c */ /* 0x040fe40003f25270 */
[----:B0-----:R-:W-:Y:S02]  /*8e40*/  SEL R2, RZ, 0x1, !P0 ;  /* 0x00000001ff027807 */ /* 0x001fe40004000000 */
[----:B------:R-:W-:Y:S02]  /*8e50*/  SEL R3, R6, RZ, P1 ;  /* 0x000000ff06037207 */ /* 0x000fe40000800000 */
[----:B------:R-:W-:-:S03]  /*8e60*/  SHF.L.U32 R5, R2, 0x1f, RZ ;  /* 0x0000001f02057819 */ /* 0x000fc600000006ff */
[----:B------:R-:W-:-:S07]  /*8e70*/  IMAD R2, R3, 0x8, R0 ;  /* 0x0000000803027824 */ /* 0x000fce00078e0200 */
.L_x_157:
[----:B0-----:R0:W1:Y:S02]  /*8e80*/  SYNCS.PHASECHK.TRANS64.TRYWAIT P1, [R2+URZ], R5 ;  /* 0x00000005020075a7 */ /* 0x001064000802017f */
[----:B-1----:R-:W-:Y:S05]  /*8e90*/  @!P1 NANOSLEEP.SYNCS 0x989680 ;  /* 0x009896800000995d */ /* 0x002fea0003900000 */
[----:B------:R-:W1:Y:S02]  /*8ea0*/  @!P1 SYNCS.PHASECHK.TRANS64 P1, [R2+URZ], R5 ;  /* 0x00000005020095a7 */ /* 0x000e64000802007f */
[----:B-1----:R-:W-:Y:S05]  /*8eb0*/  @!P1 BRA `(.L_x_157) ;  /* 0xfffffffc00f09947 */ /* 0x002fea000383ffff */
[----:B------:R-:W-:-:S05]  /*8ec0*/  VIADD R3, R3, 0x1 ;  /* 0x0000000103037836 */ /* 0x000fca0000000000 */
[C---:B------:R-:W-:Y:S02]  /*8ed0*/  ISETP.EQ.XOR P0, PT, R3.reuse, 0x4, P0 ;  /* 0x000000040300780c */ /* 0x040fe40000702a70 */
[C---:B------:R-:W-:Y:S02]  /*8ee0*/  ISETP.NE.AND P1, PT, R3.reuse, 0x4, PT ;  /* 0x000000040300780c */ /* 0x040fe40003f25270 */
[----:B0-----:R-:W-:Y:S02]  /*8ef0*/  SEL R2, RZ, 0x1, !P0 ;  /* 0x00000001ff027807 */ /* 0x001fe40004000000 */
[----:B------:R-:W-:Y:S02]  /*8f00*/  SEL R3, R3, RZ, P1 ;  /* 0x000000ff03037207 */ /* 0x000fe40000800000 */
[----:B------:R-:W-:-:S03]  /*8f10*/  SHF.L.U32 R5, R2, 0x1f, RZ ;  /* 0x0000001f02057819 */ /* 0x000fc600000006ff */
[----:B------:R-:W-:-:S07]  /*8f20*/  IMAD R2, R3, 0x8, R0 ;  /* 0x0000000803027824 */ /* 0x000fce00078e0200 */
.L_x_158:
[----:B0-----:R0:W1:Y:S02]  /*8f30*/  SYNCS.PHASECHK.TRANS64.TRYWAIT P1, [R2+URZ], R5 ;  /* 0x00000005020075a7 */ /* 0x001064000802017f */
[----:B-1----:R-:W-:Y:S05]  /*8f40*/  @!P1 NANOSLEEP.SYNCS 0x989680 ;  /* 0x009896800000995d */ /* 0x002fea0003900000 */
[----:B------:R-:W1:Y:S02]  /*8f50*/  @!P1 SYNCS.PHASECHK.TRANS64 P1, [R2+URZ], R5 ;  /* 0x00000005020095a7 */ /* 0x000e64000802007f */
[----:B-1----:R-:W-:Y:S05]  /*8f60*/  @!P1 BRA `(.L_x_158) ;  /* 0xfffffffc00f09947 */ /* 0x002fea000383ffff */
[----:B------:R-:W-:-:S05]  /*8f70*/  VIADD R3, R3, 0x1 ;  /* 0x0000000103037836 */ /* 0x000fca0000000000 */
[C---:B------:R-:W-:Y:S02]  /*8f80*/  ISETP.NE.AND P1, PT, R3.reuse, 0x4, PT ;  /* 0x000000040300780c */ /* 0x040fe40003f25270 */
[C---:B------:R-:W-:Y:S02]  /*8f90*/  ISETP.EQ.XOR P0, PT, R3.reuse, 0x4, P0 ;  /* 0x000000040300780c */ /* 0x040fe40000702a70 */
[----:B------:R-:W-:Y:S02]  /*8fa0*/  SEL R3, R3, RZ, P1 ;  /* 0x000000ff03037207 */ /* 0x000fe40000800000 */
[----:B0-----:R-:W-:-:S03]  /*8fb0*/  SEL R2, RZ, 0x1, !P0 ;  /* 0x00000001ff027807 */ /* 0x001fc60004000000 */
[----:B------:R-:W-:Y:S01]  /*8fc0*/  IMAD R3, R3, 0x8, R0 ;  /* 0x0000000803037824 */ /* 0x000fe200078e0200 */
[----:B------:R-:W-:-:S07]  /*8fd0*/  SHF.L.U32 R2, R2, 0x1f, RZ ;  /* 0x0000001f02027819 */ /* 0x000fce00000006ff */
.L_x_159:
[----:B0-----:R0:W1:Y:S02]  /*8fe0*/  SYNCS.PHASECHK.TRANS64.TRYWAIT P0, [R3+URZ], R2 ;  /* 0x00000002030075a7 */ /* 0x001064000800017f */
[----:B-1----:R-:W-:Y:S05]  /*8ff0*/  @!P0 NANOSLEEP.SYNCS 0x989680 ;  /* 0x009896800000895d */ /* 0x002fea0003900000 */
[----:B------:R-:W1:Y:S02]  /*9000*/  @!P0 SYNCS.PHASECHK.TRANS64 P0, [R3+URZ], R2 ;  /* 0x00000002030085a7 */ /* 0x000e64000800007f */
[----:B-1----:R-:W-:Y:S05]  /*9010*/  @P0 EXIT ;  /* 0x000000000000094d */ /* 0x002fea0003800000 */
[----:B------:R-:W-:Y:S05]  /*9020*/  BRA `(.L_x_159) ;  /* 0xfffffffc00ec7947 */ /* 0x000fea000383ffff */
.L_x_160:
[----:B------:R-:W-:-:S00]  /*9030*/  BRA `(.L_x_160) ;  /* 0xfffffffc00fc7947 */ /* 0x000fc0000383ffff */
[----:B------:R-:W-:-:S00]  /*9040*/  NOP ;  /* 0x0000000000007918 */ /* 0x000fc00000000000 */
        /* <DEDUP_REMOVED lines=11> */
.L_x_161:


//--------------------- .nv.shared._ZN7cutlass13device_kernelINS_4conv6kernel13ConvUniversalINS1_16ConvProblemShapeILNS1_8OperatorE0ELi3EEENS1_10collective14CollectiveConvINS1_46MainloopSm90TmaGmmaWarpSpecializedImplicitGemmILS5_0ELi4ELi3EN4cute5tupleIJNSA_1CILi2EEENSC_ILi1EEESE_EEENS1_36KernelImplicitTmaWarpSpecializedSm90ELi1EEENSB_IJNSC_ILi64EEENSC_ILi128EEENSB_IJSI_EEEEEENS_10tfloat32_tESM_NSA_8TiledMMAINSA_8MMA_AtomIJNSA_4SM904GMMA30MMA_64x128x8_F32TF32TF32_SS_TNILNSQ_7ScaleInE1ELSS_1EEEEEENSA_6LayoutINSB_IJSE_SE_SE_EEENSB_IJNSC_ILi0EEESX_SX_EEEEENSB_IJNSA_10UnderscoreES10_S10_EEEEENS7_6detail26Sm90ImplicitGemmTileTraitsINSA_20SM90_TMA_LOAD_IM2COLENSA_14ComposedLayoutINSA_7SwizzleILi3ELi4ELi3EEENSA_18smem_ptr_flag_bitsILi32EEENSV_INSB_IJNSB_IJNSC_ILi8EEES1B_EEENSB_IJNSC_ILi32EEESD_EEENSB_IJSE_NSC_ILi4EEEEEEEEENSB_IJNSB_IJS1D_NSC_ILi512EEEEEENSB_IJSE_NSC_ILi256EEEEEENSB_IJSX_NSC_ILi4096EEEEEEEEEEEEEvEENS14_INSA_23SM90_TMA_LOAD_MULTICASTENS16_IS18_S1A_NSV_INSB_IJNSB_IJS1B_NSC_ILi16EEEEEES1E_S1G_EEENSB_IJS1J_S1L_NSB_IJSX_NSC_ILi8192EEEEEEEEEEEEEvEEEENS_8epilogue10collective6detail29Sm90TmaWarpSpecializedAdapterINS24_15DefaultEpilogueISM_NSB_IJNSB_IJllllEEESE_SX_EEES29_NS23_6thread17LinearCombinationISM_Li1EffLNS2A_9ScaleType4KindE0ELNS_15FloatRoundStyleE2ESM_EENS_4gemm15EpilogueDefaultEEEEEvvEEEEvNT_6ParamsE --------------------------
	.section	.nv.shared._ZN7cutlass13device_kernelINS_4conv6kernel13ConvUniversalINS1_16ConvProblemShapeILNS1_8OperatorE0ELi3EEENS1_10collective14CollectiveConvINS1_46MainloopSm90TmaGmmaWarpSpecializedImplicitGemmILS5_0ELi4ELi3EN4cute5tupleIJNSA_1CILi2EEENSC_ILi1EEESE_EEENS1_36KernelImplicitTmaWarpSpecializedSm90ELi1EEENSB_IJNSC_ILi64EEENSC_ILi128EEENSB_IJSI_EEEEEENS_10tfloat32_tESM_NSA_8TiledMMAINSA_8MMA_AtomIJNSA_4SM904GMMA30MMA_64x128x8_F32TF32TF32_SS_TNILNSQ_7ScaleInE1ELSS_1EEEEEENSA_6LayoutINSB_IJSE_SE_SE_EEENSB_IJNSC_ILi0EEESX_SX_EEEEENSB_IJNSA_10UnderscoreES10_S10_EEEEENS7_6detail26Sm90ImplicitGemmTileTraitsINSA_20SM90_TMA_LOAD_IM2COLENSA_14ComposedLayoutINSA_7SwizzleILi3ELi4ELi3EEENSA_18smem_ptr_flag_bitsILi32EEENSV_INSB_IJNSB_IJNSC_ILi8EEES1B_EEENSB_IJNSC_ILi32EEESD_EEENSB_IJSE_NSC_ILi4EEEEEEEEENSB_IJNSB_IJS1D_NSC_ILi512EEEEEENSB_IJSE_NSC_ILi256EEEEEENSB_IJSX_NSC_ILi4096EEEEEEEEEEEEEvEENS14_INSA_23SM90_TMA_LOAD_MULTICASTENS16_IS18_S1A_NSV_INSB_IJNSB_IJS1B_NSC_ILi16EEEEEES1E_S1G_EEENSB_IJS1J_S1L_NSB_IJSX_NSC_ILi8192EEEEEEEEEEEEEvEEEENS_8epilogue10collective6detail29Sm90TmaWarpSpecializedAdapterINS24_15DefaultEpilogueISM_NSB_IJNSB_IJllllEEESE_SX_EEES29_NS23_6thread17LinearCombinationISM_Li1EffLNS2A_9ScaleType4KindE0ELNS_15FloatRoundStyleE2ESM_EENS_4gemm15EpilogueDefaultEEEEEvvEEEEvNT_6ParamsE,"aw",@nobits
	.sectionflags	@""
	.align	16
	.zero		1024


//--------------------- .nv.shared.reserved.0     --------------------------
	.section	.nv.shared.reserved.0,"aw",@nobits
	.weak		__nv_reservedSMEM_offset_0_alias
	.size		__nv_reservedSMEM_offset_0_alias, 0, 0
	.other		__nv_reservedSMEM_offset_0_alias,@"STO_CUDA_RESERVED_SHARED STV_DEFAULT"
__nv_reservedSMEM_offset_0_alias:
	.zero		0


//--------------------- .nv.global                --------------------------
	.section	.nv.global,"aw",@nobits
.nv.global:
	.type		_ZN39_INTERNAL_836350a7_4_k_cu_19e41984_29674cute1_E,@object
	.size		_ZN39_INTERNAL_836350a7_4_k_cu_19e41984_29674cute1_E,(_ZN39_INTERNAL_836350a7_4_k_cu_19e41984_29674cuda3std3__45__cpo6cbeginE - _ZN39_INTERNAL_836350a7_4_k_cu_19e41984_29674cute1_E)
_ZN39_INTERNAL_836350a7_4_k_cu_19e41984_29674cute1_E:
	.zero		1
	.type		_ZN39_INTERNAL_836350a7_4_k_cu_19e41984_29674cuda3std3__45__cpo6cbeginE,@object
	.size		_ZN39_INTERNAL_836350a7_4_k_cu_19e41984_29674cuda3std3__45__cpo6cbeginE,(_ZN39_INTERNAL_836350a7_4_k_cu_19e41984_29674cuda3std3__48in_placeE - _ZN39_INTERNAL_836350a7_4_k_cu_19e41984_29674cuda3std3__45__cpo6cbeginE)
_ZN39_INTERNAL_836350a7_4_k_cu_19e41984_29674cuda3std3__45__cpo6cbeginE:
	.zero		1
	.type		_ZN39_INTERNAL_836350a7_4_k_cu_19e41984_29674cuda3std3__48in_placeE,@object
	.size		_ZN39_INTERNAL_836350a7_4_k_cu_19e41984_29674cuda3std3__48in_placeE,(_ZN39_INTERNAL_836350a7_4_k_cu_19e41984_29674cuda3std6ranges3__45__cpo9iter_moveE - _ZN39_INTERNAL_836350a7_4_k_cu_19e41984_29674cuda3std3__48in_placeE)
_ZN39_INTERNAL_836350a7_4_k_cu_19e41984_29674cuda3std3__48in_placeE:
	.zero		1
	.type		_ZN39_INTERNAL_836350a7_4_k_cu_19e41984_29674cuda3std6ranges3__45__cpo9iter_moveE,@object
	.size		_ZN39_INTERNAL_836350a7_4_k_cu_19e41984_29674cuda3std6ranges3__45__cpo9iter_moveE,(_ZN39_INTERNAL_836350a7_4_k_cu_19e41984_29674cuda3std3__45__cpo5beginE - _ZN39_INTERNAL_836350a7_4_k_cu_19e41984_29674cuda3std6ranges3__45__cpo9iter_moveE)
_ZN39_INTERNAL_836350a7_4_k_cu_19e41984_29674cuda3std6ranges3__45__cpo9iter_moveE:
	.zero		1
	.type		_ZN39_INTERNAL_836350a7_4_k_cu_19e41984_29674cuda3std3__45__cpo5beginE,@object
	.size		_ZN39_INTERNAL_836350a7_4_k_cu_19e41984_29674cuda3std3__45__cpo5beginE,(_ZN39_INTERNAL_836350a7_4_k_cu_19e41984_29674cuda3std3__441_GLOBAL__N__836350a7_4_k_cu_19e41984_29676ignoreE - _ZN39_INTERNAL_836350a7_4_k_cu_19e41984_29674cuda3std3__45__cpo5beginE)
_ZN39_INTERNAL_836350a7_4_k_cu_19e41984_29674cuda3std3__45__cpo5beginE:
	.zero		1
	.type		_ZN39_INTERNAL_836350a7_4_k_cu_19e41984_29674cuda3std3__441_GLOBAL__N__836350a7_4_k_cu_19e41984_29676ignoreE,@object
	.size		_ZN39_INTERNAL_836350a7_4_k_cu_19e41984_29674cuda3std3__441_GLOBAL__N__836350a7_4_k_cu_19e41984_29676ignoreE,(_ZN39_INTERNAL_836350a7_4_k_cu_19e41984_29674cute7productE - _ZN39_INTERNAL_836350a7_4_k_cu_19e41984_29674cuda3std3__441_GLOBAL__N__836350a7_4_k_cu_19e41984_29676ignoreE)
_ZN39_INTERNAL_836350a7_4_k_cu_19e41984_29674cuda3std3__441_GLOBAL__N__836350a7_4_k_cu_19e41984_29676ignoreE:
	.zero		1
	.type		_ZN39_INTERNAL_836350a7_4_k_cu_19e41984_29674cute7productE,@object
	.size		_ZN39_INTERNAL_836350a7_4_k_cu_19e41984_29674cute7productE,(_ZN39_INTERNAL_836350a7_4_k_cu_19e41984_29674cuda3std3__45__cpo3endE - _ZN39_INTERNAL_836350a7_4_k_cu_19e41984_29674cute7productE)
_ZN39_INTERNAL_836350a7_4_k_cu_19e41984_29674cute7productE:
	.zero		1
	.type		_ZN39_INTERNAL_836350a7_4_k_cu_19e41984_29674cuda3std3__45__cpo3endE,@object
	.size		_ZN39_INTERNAL_836350a7_4_k_cu_19e41984_29674cuda3std3__45__cpo3endE,(_ZN39_INTERNAL_836350a7_4_k_cu_19e41984_29674cuda3std3__419piecewise_constructE - _ZN39_INTERNAL_836350a7_4_k_cu_19e41984_29674cuda3std3__45__cpo3endE)
_ZN39_INTERNAL_836350a7_4_k_cu_19e41984_29674cuda3std3__45__cpo3endE:
	.zero		1
	.type		_ZN39_INTERNAL_836350a7_4_k_cu_19e41984_29674cuda3std3__419piecewise_constructE,@object
	.size		_ZN39_INTERNAL_836350a7_4_k_cu_19e41984_29674cuda3std3__419piecewise_constructE,(_ZN39_INTERNAL_836350a7_4_k_cu_19e41984_29674cuda3std3__45__cpo4cendE - _ZN39_INTERNAL_836350a7_4_k_cu_19e41984_29674cuda3std3__419piecewise_constructE)
_ZN39_INTERNAL_836350a7_4_k_cu_19e41984_29674cuda3std3__419piecewise_constructE:
	.zero		1
	.type		_ZN39_INTERNAL_836350a7_4_k_cu_19e41984_29674cuda3std3__45__cpo4cendE,@object
	.size		_ZN39_INTERNAL_836350a7_4_k_cu_19e41984_29674cuda3std3__45__cpo4cendE,(_ZN39_INTERNAL_836350a7_4_k_cu_19e41984_29674cuda3std6ranges3__45__cpo4swapE - _ZN39_INTERNAL_836350a7_4_k_cu_19e41984_29674cuda3std3__45__cpo4cendE)
_ZN39_INTERNAL_836350a7_4_k_cu_19e41984_29674cuda3std3__45__cpo4cendE:
	.zero		1
	.type		_ZN39_INTERNAL_836350a7_4_k_cu_19e41984_29674cuda3std6ranges3__45__cpo4swapE,@object
	.size		_ZN39_INTERNAL_836350a7_4_k_cu_19e41984_29674cuda3std6ranges3__45__cpo4swapE,(.L_7 - _ZN39_INTERNAL_836350a7_4_k_cu_19e41984_29674cuda3std6ranges3__45__cpo4swapE)
_ZN39_INTERNAL_836350a7_4_k_cu_19e41984_29674cuda3std6ranges3__45__cpo4swapE:
	.zero		1
.L_7:


//--------------------- .nv.constant0._ZN7cutlass13device_kernelINS_4conv6kernel13ConvUniversalINS1_16ConvProblemShapeILNS1_8OperatorE0ELi3EEENS1_10collective14CollectiveConvINS1_46MainloopSm90TmaGmmaWarpSpecializedImplicitGemmILS5_0ELi4ELi3EN4cute5tupleIJNSA_1CILi2EEENSC_ILi1EEESE_EEENS1_36KernelImplicitTmaWarpSpecializedSm90ELi1EEENSB_IJNSC_ILi64EEENSC_ILi128EEENSB_IJSI_EEEEEENS_10tfloat32_tESM_NSA_8TiledMMAINSA_8MMA_AtomIJNSA_4SM904GMMA30MMA_64x128x8_F32TF32TF32_SS_TNILNSQ_7ScaleInE1ELSS_1EEEEEENSA_6LayoutINSB_IJSE_SE_SE_EEENSB_IJNSC_ILi0EEESX_SX_EEEEENSB_IJNSA_10UnderscoreES10_S10_EEEEENS7_6detail26Sm90ImplicitGemmTileTraitsINSA_20SM90_TMA_LOAD_IM2COLENSA_14ComposedLayoutINSA_7SwizzleILi3ELi4ELi3EEENSA_18smem_ptr_flag_bitsILi32EEENSV_INSB_IJNSB_IJNSC_ILi8EEES1B_EEENSB_IJNSC_ILi32EEESD_EEENSB_IJSE_NSC_ILi4EEEEEEEEENSB_IJNSB_IJS1D_NSC_ILi512EEEEEENSB_IJSE_NSC_ILi256EEEEEENSB_IJSX_NSC_ILi4096EEEEEEEEEEEEEvEENS14_INSA_23SM90_TMA_LOAD_MULTICASTENS16_IS18_S1A_NSV_INSB_IJNSB_IJS1B_NSC_ILi16EEEEEES1E_S1G_EEENSB_IJS1J_S1L_NSB_IJSX_NSC_ILi8192EEEEEEEEEEEEEvEEEENS_8epilogue10collective6detail29Sm90TmaWarpSpecializedAdapterINS24_15DefaultEpilogueISM_NSB_IJNSB_IJllllEEESE_SX_EEES29_NS23_6thread17LinearCombinationISM_Li1EffLNS2A_9ScaleType4KindE0ELNS_15FloatRoundStyleE2ESM_EENS_4gemm15EpilogueDefaultEEEEEvvEEEEvNT_6ParamsE --------------------------
	.section	.nv.constant0._ZN7cutlass13device_kernelINS_4conv6kernel13ConvUniversalINS1_16ConvProblemShapeILNS1_8OperatorE0ELi3EEENS1_10collective14CollectiveConvINS1_46MainloopSm90TmaGmmaWarpSpecializedImplicitGemmILS5_0ELi4ELi3EN4cute5tupleIJNSA_1CILi2EEENSC_ILi1EEESE_EEENS1_36KernelImplicitTmaWarpSpecializedSm90ELi1EEENSB_IJNSC_ILi64EEENSC_ILi128EEENSB_IJSI_EEEEEENS_10tfloat32_tESM_NSA_8TiledMMAINSA_8MMA_AtomIJNSA_4SM904GMMA30MMA_64x128x8_F32TF32TF32_SS_TNILNSQ_7ScaleInE1ELSS_1EEEEEENSA_6LayoutINSB_IJSE_SE_SE_EEENSB_IJNSC_ILi0EEESX_SX_EEEEENSB_IJNSA_10UnderscoreES10_S10_EEEEENS7_6detail26Sm90ImplicitGemmTileTraitsINSA_20SM90_TMA_LOAD_IM2COLENSA_14ComposedLayoutINSA_7SwizzleILi3ELi4ELi3EEENSA_18smem_ptr_flag_bitsILi32EEENSV_INSB_IJNSB_IJNSC_ILi8EEES1B_EEENSB_IJNSC_ILi32EEESD_EEENSB_IJSE_NSC_ILi4EEEEEEEEENSB_IJNSB_IJS1D_NSC_ILi512EEEEEENSB_IJSE_NSC_ILi256EEEEEENSB_IJSX_NSC_ILi4096EEEEEEEEEEEEEvEENS14_INSA_23SM90_TMA_LOAD_MULTICASTENS16_IS18_S1A_NSV_INSB_IJNSB_IJS1B_NSC_ILi16EEEEEES1E_S1G_EEENSB_IJS1J_S1L_NSB_IJSX_NSC_ILi8192EEEEEEEEEEEEEvEEEENS_8epilogue10collective6detail29Sm90TmaWarpSpecializedAdapterINS24_15DefaultEpilogueISM_NSB_IJNSB_IJllllEEESE_SX_EEES29_NS23_6thread17LinearCombinationISM_Li1EffLNS2A_9ScaleType4KindE0ELNS_15FloatRoundStyleE2ESM_EENS_4gemm15EpilogueDefaultEEEEEvvEEEEvNT_6ParamsE,"a",@progbits
	.sectionflags	@""
	.align	4
.nv.constant0._ZN7cutlass13device_kernelINS_4conv6kernel13ConvUniversalINS1_16ConvProblemShapeILNS1_8OperatorE0ELi3EEENS1_10collective14CollectiveConvINS1_46MainloopSm90TmaGmmaWarpSpecializedImplicitGemmILS5_0ELi4ELi3EN4cute5tupleIJNSA_1CILi2EEENSC_ILi1EEESE_EEENS1_36KernelImplicitTmaWarpSpecializedSm90ELi1EEENSB_IJNSC_ILi64EEENSC_ILi128EEENSB_IJSI_EEEEEENS_10tfloat32_tESM_NSA_8TiledMMAINSA_8MMA_AtomIJNSA_4SM904GMMA30MMA_64x128x8_F32TF32TF32_SS_TNILNSQ_7ScaleInE1ELSS_1EEEEEENSA_6LayoutINSB_IJSE_SE_SE_EEENSB_IJNSC_ILi0EEESX_SX_EEEEENSB_IJNSA_10UnderscoreES10_S10_EEEEENS7_6detail26Sm90ImplicitGemmTileTraitsINSA_20SM90_TMA_LOAD_IM2COLENSA_14ComposedLayoutINSA_7SwizzleILi3ELi4ELi3EEENSA_18smem_ptr_flag_bitsILi32EEENSV_INSB_IJNSB_IJNSC_ILi8EEES1B_EEENSB_IJNSC_ILi32EEESD_EEENSB_IJSE_NSC_ILi4EEEEEEEEENSB_IJNSB_IJS1D_NSC_ILi512EEEEEENSB_IJSE_NSC_ILi256EEEEEENSB_IJSX_NSC_ILi4096EEEEEEEEEEEEEvEENS14_INSA_23SM90_TMA_LOAD_MULTICASTENS16_IS18_S1A_NSV_INSB_IJNSB_IJS1B_NSC_ILi16EEEEEES1E_S1G_EEENSB_IJS1J_S1L_NSB_IJSX_NSC_ILi8192EEEEEEEEEEEEEvEEEENS_8epilogue10collective6detail29Sm90TmaWarpSpecializedAdapterINS24_15DefaultEpilogueISM_NSB_IJNSB_IJllllEEESE_SX_EEES29_NS23_6thread17LinearCombinationISM_Li1EffLNS2A_9ScaleType4KindE0ELNS_15FloatRoundStyleE2ESM_EENS_4gemm15EpilogueDefaultEEEEEvvEEEEvNT_6ParamsE:
	.zero		1664


//--------------------- SYMBOLS --------------------------

	.type		.nv.reservedSmem.offset0,@object
	.size		.nv.reservedSmem.offset0,0x4
